// auto-generated by cutlass_sweep.sparse_gemm — config: {"arch": "sm_100", "cluster_m": 2, "cluster_n": 1, "dtype": "bf16", "tile_k": 128, "tile_m": 256, "tile_n": 128}
#include "cutlass/cutlass.h"
#include "cutlass/gemm/collective/collective_builder.hpp"
#include "cutlass/gemm/device/gemm_universal_adapter.h"
#include "cutlass/gemm/kernel/gemm_universal.hpp"
#include "cutlass/epilogue/collective/collective_builder.hpp"

using Elem = cutlass::bfloat16_t;
using Acc  = float;
using TileShape    = cute::Shape<cute::_256, cute::_128, cute::_128>;
using ClusterShape = cute::Shape<cute::_2, cute::_1, cute::_1>;

using CollectiveEpilogue = typename cutlass::epilogue::collective::CollectiveBuilder<
    cutlass::arch::Sm100, cutlass::arch::OpClassSparseTensorOp,
    TileShape, ClusterShape,
    cutlass::epilogue::collective::EpilogueTileAuto,
    Acc, Acc,
    Acc, cutlass::layout::ColumnMajor, 128 / cutlass::sizeof_bits<Acc>::value,
    Acc, cutlass::layout::ColumnMajor, 128 / cutlass::sizeof_bits<Acc>::value,
    cutlass::epilogue::TmaWarpSpecialized2Sm
  >::CollectiveOp;

using CollectiveMainloop = typename cutlass::gemm::collective::CollectiveBuilder<
    cutlass::arch::Sm100, cutlass::arch::OpClassSparseTensorOp,
    Elem, cutlass::layout::RowMajor, 2 * 128 / cutlass::sizeof_bits<Elem>::value,
    Elem, cutlass::layout::ColumnMajor, 128 / cutlass::sizeof_bits<Elem>::value,
    Acc,
    TileShape, ClusterShape,
    cutlass::gemm::collective::StageCountAutoCarveoutEpi<CollectiveEpilogue>,
    cutlass::gemm::KernelSparseTmaWarpSpecialized2SmSm100
  >::CollectiveOp;

using GemmKernel = cutlass::gemm::kernel::GemmUniversal<
    cute::Shape<int,int,int,int>,
    CollectiveMainloop,
    CollectiveEpilogue
>;
using Gemm = cutlass::gemm::device::GemmUniversalAdapter<GemmKernel>;

auto* _anchor = &cutlass::device_kernel<GemmKernel>;


// ===== COMPILED SASS (sm_100a) =====

	.target	sm_100a

	.elftype	@"ET_EXEC"


//--------------------- .note.nv.tkinfo           --------------------------
	.section	.note.nv.tkinfo,"",@"SHT_NOTE"
	.sectionflags	@"SHF_NOTE_NV_TKINFO"
	.tkinfo
        /*0018*/ 	.word	0x00000002
        /*0030*/ 	.string	""
        /*0030*/ 	.string	"ptxas"
        /*0030*/ 	.string	"Cuda compilation tools, release 13.0, V13.0.88"
        /*0030*/ 	.string	"Build cuda_13.0.r13.0/compiler.36424714_0"
        /*0030*/ 	.string	"-arch sm_100a -m 64 "



//--------------------- .note.nv.cuinfo           --------------------------
	.section	.note.nv.cuinfo,"",@"SHT_NOTE"
	.sectionflags	@"SHF_NOTE_NV_CUINFO"
        /*0018*/ 	.short	0x0002
        /*001a*/ 	.short	0x0064
        /*001c*/ 	.short	0x0082
	.zero		2


//--------------------- .nv.info                  --------------------------
	.section	.nv.info,"",@"SHT_CUDA_INFO"
	.align	4


	//----- nvinfo : EIATTR_REGCOUNT
	.align		4
        /*0000*/ 	.byte	0x04, 0x2f
        /*0002*/ 	.short	(.L_19 - .L_18)
	.align		4
.L_18:
        /*0004*/ 	.word	index@(_ZN7cutlass13device_kernelINS_4gemm6kernel13GemmUniversalIN4cute5tupleIJiiiiEEENS1_10collective13CollectiveMmaINS1_41MainloopSm100TmaUmmaWarpSpecializedSparseILi4ELi2ELi2ENS5_IJNS4_1CILi2EEENSA_ILi1EEESC_EEEEENS5_IJNSA_ILi256EEENSA_ILi128EEESG_EEENS_10bfloat16_tENS5_IJNS4_6LayoutINS5_IJiNS5_IJSB_iEEEiEEENS5_IJlNS5_IJSC_SB_EEElEEEEENSJ_INS5_IJNS5_IJNS5_IJNSA_ILi8EEESB_SP_EEEiEEENS5_IJNS5_IJNSA_ILi16EEESB_NSA_ILi4EEEEEEiEEEiEEENS5_IJNS5_IJNS5_IJSG_SS_NSA_ILi2048EEEEEENSA_ILi16384EEEEEENS5_IJNS5_IJSC_NSA_ILi1024EEENSA_ILi32EEEEEElEEElEEEEEEEESI_NS5_IJlSC_lEEENS4_8TiledMMAINS4_8MMA_AtomIJNS4_33SM100_MMA_F16BF16_2x1SM_SS_SPARSEISI_SI_fLi256ELi128ELNS4_4UMMA5MajorE0ELS1D_0ELNS1C_7ScaleInE0ELS1E_0EEEEEENSJ_INS5_IJSC_SC_SC_EEENS5_IJNSA_ILi0EEES1I_S1I_EEEEENS5_IJNS4_10UnderscoreES1L_S1L_EEEEENS4_18SM100_TMA_2SM_LOADENS4_14ComposedLayoutINS4_7SwizzleILi3ELi4ELi3EEENS4_25smem_sparse_ptr_flag_bitsILi2ELi16EEENSJ_INS5_IJNS5_IJSC_SP_EEENS5_IJSB_NSA_ILi64EEEEEEEEENS5_IJNS5_IJS1I_SG_EEESM_EEEEEEEvNS4_8identityES1O_NS1P_IS1R_NS4_18smem_ptr_flag_bitsILi16EEENSJ_INS5_IJSP_S1V_EEENS5_IJS1V_SC_EEEEEEEvS22_EENS_8epilogue10collective18CollectiveEpilogueINS2A_23Sm100TmaWarpSpecializedILi4ELi2ELi32ELb1ELb0EEEJNS5_IJSG_SG_SG_EEENS5_IJNSJ_ISG_SC_EENSJ_IS12_SC_EEEEEfNS5_IJSC_llEEEfS2J_NS2A_6fusion15FusionCallbacksIS2E_NS2K_17LinearCombinationIffffLNS_15FloatRoundStyleE2EEES2F_S2I_JEEENS4_5SM1004TMEM4LOAD26SM100_TMEM_LOAD_32dp32b32xENS4_13SM90_TMA_LOADENS1P_INS1Q_ILi2ELi5ELi2EEENS23_ILi32EEENSJ_INS5_IJS12_ST_EEENS5_IJSC_S12_EEEEEEENS4_39AutoVectorizingCopyWithAssumedAlignmentILi128EEENS4_14SM90_TMA_STOREES30_S32_S32_EEEvvEEEEvNT_6ParamsE)
        /*0008*/ 	.word	0x00000075


	//----- nvinfo : EIATTR_FRAME_SIZE
	.align		4
.L_19:
        /*000c*/ 	.byte	0x04, 0x11
        /*000e*/ 	.short	(.L_21 - .L_20)
	.align		4
.L_20:
        /*0010*/ 	.word	index@($__internal_2_$__cuda_sm10x_tcgen05_guardrail_trap_unallocated_columns_being_dealloced)
        /*0014*/ 	.word	0x00000000


	//----- nvinfo : EIATTR_FRAME_SIZE
	.align		4
.L_21:
        /*0018*/ 	.byte	0x04, 0x11
        /*001a*/ 	.short	(.L_23 - .L_22)
	.align		4
.L_22:
        /*001c*/ 	.word	index@($__internal_1_$__cuda_sm10x_tcgen05_guardrail_trap_phase_invalid_during_alloc)
        /*0020*/ 	.word	0x00000000


	//----- nvinfo : EIATTR_FRAME_SIZE
	.align		4
.L_23:
        /*0024*/ 	.byte	0x04, 0x11
        /*0026*/ 	.short	(.L_25 - .L_24)
	.align		4
.L_24:
        /*0028*/ 	.word	index@($__internal_0_$__cuda_sm10x_tcgen05_guardrail_trap_col_being_dealloced_not_returned_by_alloc)
        /*002c*/ 	.word	0x00000000


	//----- nvinfo : EIATTR_FRAME_SIZE
	.align		4
.L_25:
        /*0030*/ 	.byte	0x04, 0x11
        /*0032*/ 	.short	(.L_27 - .L_26)
	.align		4
.L_26:
        /*0034*/ 	.word	index@(_ZN7cutlass13device_kernelINS_4gemm6kernel13GemmUniversalIN4cute5tupleIJiiiiEEENS1_10collective13CollectiveMmaINS1_41MainloopSm100TmaUmmaWarpSpecializedSparseILi4ELi2ELi2ENS5_IJNS4_1CILi2EEENSA_ILi1EEESC_EEEEENS5_IJNSA_ILi256EEENSA_ILi128EEESG_EEENS_10bfloat16_tENS5_IJNS4_6LayoutINS5_IJiNS5_IJSB_iEEEiEEENS5_IJlNS5_IJSC_SB_EEElEEEEENSJ_INS5_IJNS5_IJNS5_IJNSA_ILi8EEESB_SP_EEEiEEENS5_IJNS5_IJNSA_ILi16EEESB_NSA_ILi4EEEEEEiEEEiEEENS5_IJNS5_IJNS5_IJSG_SS_NSA_ILi2048EEEEEENSA_ILi16384EEEEEENS5_IJNS5_IJSC_NSA_ILi1024EEENSA_ILi32EEEEEElEEElEEEEEEEESI_NS5_IJlSC_lEEENS4_8TiledMMAINS4_8MMA_AtomIJNS4_33SM100_MMA_F16BF16_2x1SM_SS_SPARSEISI_SI_fLi256ELi128ELNS4_4UMMA5MajorE0ELS1D_0ELNS1C_7ScaleInE0ELS1E_0EEEEEENSJ_INS5_IJSC_SC_SC_EEENS5_IJNSA_ILi0EEES1I_S1I_EEEEENS5_IJNS4_10UnderscoreES1L_S1L_EEEEENS4_18SM100_TMA_2SM_LOADENS4_14ComposedLayoutINS4_7SwizzleILi3ELi4ELi3EEENS4_25smem_sparse_ptr_flag_bitsILi2ELi16EEENSJ_INS5_IJNS5_IJSC_SP_EEENS5_IJSB_NSA_ILi64EEEEEEEEENS5_IJNS5_IJS1I_SG_EEESM_EEEEEEEvNS4_8identityES1O_NS1P_IS1R_NS4_18smem_ptr_flag_bitsILi16EEENSJ_INS5_IJSP_S1V_EEENS5_IJS1V_SC_EEEEEEEvS22_EENS_8epilogue10collective18CollectiveEpilogueINS2A_23Sm100TmaWarpSpecializedILi4ELi2ELi32ELb1ELb0EEEJNS5_IJSG_SG_SG_EEENS5_IJNSJ_ISG_SC_EENSJ_IS12_SC_EEEEEfNS5_IJSC_llEEEfS2J_NS2A_6fusion15FusionCallbacksIS2E_NS2K_17LinearCombinationIffffLNS_15FloatRoundStyleE2EEES2F_S2I_JEEENS4_5SM1004TMEM4LOAD26SM100_TMEM_LOAD_32dp32b32xENS4_13SM90_TMA_LOADENS1P_INS1Q_ILi2ELi5ELi2EEENS23_ILi32EEENSJ_INS5_IJS12_ST_EEENS5_IJSC_S12_EEEEEEENS4_39AutoVectorizingCopyWithAssumedAlignmentILi128EEENS4_14SM90_TMA_STOREES30_S32_S32_EEEvvEEEEvNT_6ParamsE)
        /*0038*/ 	.word	0x00000000


	//----- nvinfo : EIATTR_MIN_STACK_SIZE
	.align		4
.L_27:
        /*003c*/ 	.byte	0x04, 0x12
        /*003e*/ 	.short	(.L_29 - .L_28)
	.align		4
.L_28:
        /*0040*/ 	.word	index@(_ZN7cutlass13device_kernelINS_4gemm6kernel13GemmUniversalIN4cute5tupleIJiiiiEEENS1_10collective13CollectiveMmaINS1_41MainloopSm100TmaUmmaWarpSpecializedSparseILi4ELi2ELi2ENS5_IJNS4_1CILi2EEENSA_ILi1EEESC_EEEEENS5_IJNSA_ILi256EEENSA_ILi128EEESG_EEENS_10bfloat16_tENS5_IJNS4_6LayoutINS5_IJiNS5_IJSB_iEEEiEEENS5_IJlNS5_IJSC_SB_EEElEEEEENSJ_INS5_IJNS5_IJNS5_IJNSA_ILi8EEESB_SP_EEEiEEENS5_IJNS5_IJNSA_ILi16EEESB_NSA_ILi4EEEEEEiEEEiEEENS5_IJNS5_IJNS5_IJSG_SS_NSA_ILi2048EEEEEENSA_ILi16384EEEEEENS5_IJNS5_IJSC_NSA_ILi1024EEENSA_ILi32EEEEEElEEElEEEEEEEESI_NS5_IJlSC_lEEENS4_8TiledMMAINS4_8MMA_AtomIJNS4_33SM100_MMA_F16BF16_2x1SM_SS_SPARSEISI_SI_fLi256ELi128ELNS4_4UMMA5MajorE0ELS1D_0ELNS1C_7ScaleInE0ELS1E_0EEEEEENSJ_INS5_IJSC_SC_SC_EEENS5_IJNSA_ILi0EEES1I_S1I_EEEEENS5_IJNS4_10UnderscoreES1L_S1L_EEEEENS4_18SM100_TMA_2SM_LOADENS4_14ComposedLayoutINS4_7SwizzleILi3ELi4ELi3EEENS4_25smem_sparse_ptr_flag_bitsILi2ELi16EEENSJ_INS5_IJNS5_IJSC_SP_EEENS5_IJSB_NSA_ILi64EEEEEEEEENS5_IJNS5_IJS1I_SG_EEESM_EEEEEEEvNS4_8identityES1O_NS1P_IS1R_NS4_18smem_ptr_flag_bitsILi16EEENSJ_INS5_IJSP_S1V_EEENS5_IJS1V_SC_EEEEEEEvS22_EENS_8epilogue10collective18CollectiveEpilogueINS2A_23Sm100TmaWarpSpecializedILi4ELi2ELi32ELb1ELb0EEEJNS5_IJSG_SG_SG_EEENS5_IJNSJ_ISG_SC_EENSJ_IS12_SC_EEEEEfNS5_IJSC_llEEEfS2J_NS2A_6fusion15FusionCallbacksIS2E_NS2K_17LinearCombinationIffffLNS_15FloatRoundStyleE2EEES2F_S2I_JEEENS4_5SM1004TMEM4LOAD26SM100_TMEM_LOAD_32dp32b32xENS4_13SM90_TMA_LOADENS1P_INS1Q_ILi2ELi5ELi2EEENS23_ILi32EEENSJ_INS5_IJS12_ST_EEENS5_IJSC_S12_EEEEEEENS4_39AutoVectorizingCopyWithAssumedAlignmentILi128EEENS4_14SM90_TMA_STOREES30_S32_S32_EEEvvEEEEvNT_6ParamsE)
        /*0044*/ 	.word	0x00000000
.L_29:


//--------------------- .nv.compat                --------------------------
	.section	.nv.compat,"",@"SHT_CUDA_COMPAT_INFO"
	.align	4
        /*0000*/ 	.byte	0x02, 0x09, 0x01, 0x00, 0x02, 0x02, 0x02, 0x00, 0x02, 0x05, 0x05, 0x00, 0x03, 0x07, 0x01, 0x01
        /*0010*/ 	.byte	0x02, 0x03, 0x01, 0x00, 0x02, 0x06, 0x01, 0x00, 0x04, 0x0b, 0x08, 0x00, 0x09, 0x00, 0x00, 0x00
        /*0020*/ 	.byte	0x00, 0x00, 0x00, 0x00


//--------------------- .nv.info._ZN7cutlass13device_kernelINS_4gemm6kernel13GemmUniversalIN4cute5tupleIJiiiiEEENS1_10collective13CollectiveMmaINS1_41MainloopSm100TmaUmmaWarpSpecializedSparseILi4ELi2ELi2ENS5_IJNS4_1CILi2EEENSA_ILi1EEESC_EEEEENS5_IJNSA_ILi256EEENSA_ILi128EEESG_EEENS_10bfloat16_tENS5_IJNS4_6LayoutINS5_IJiNS5_IJSB_iEEEiEEENS5_IJlNS5_IJSC_SB_EEElEEEEENSJ_INS5_IJNS5_IJNS5_IJNSA_ILi8EEESB_SP_EEEiEEENS5_IJNS5_IJNSA_ILi16EEESB_NSA_ILi4EEEEEEiEEEiEEENS5_IJNS5_IJNS5_IJSG_SS_NSA_ILi2048EEEEEENSA_ILi16384EEEEEENS5_IJNS5_IJSC_NSA_ILi1024EEENSA_ILi32EEEEEElEEElEEEEEEEESI_NS5_IJlSC_lEEENS4_8TiledMMAINS4_8MMA_AtomIJNS4_33SM100_MMA_F16BF16_2x1SM_SS_SPARSEISI_SI_fLi256ELi128ELNS4_4UMMA5MajorE0ELS1D_0ELNS1C_7ScaleInE0ELS1E_0EEEEEENSJ_INS5_IJSC_SC_SC_EEENS5_IJNSA_ILi0EEES1I_S1I_EEEEENS5_IJNS4_10UnderscoreES1L_S1L_EEEEENS4_18SM100_TMA_2SM_LOADENS4_14ComposedLayoutINS4_7SwizzleILi3ELi4ELi3EEENS4_25smem_sparse_ptr_flag_bitsILi2ELi16EEENSJ_INS5_IJNS5_IJSC_SP_EEENS5_IJSB_NSA_ILi64EEEEEEEEENS5_IJNS5_IJS1I_SG_EEESM_EEEEEEEvNS4_8identityES1O_NS1P_IS1R_NS4_18smem_ptr_flag_bitsILi16EEENSJ_INS5_IJSP_S1V_EEENS5_IJS1V_SC_EEEEEEEvS22_EENS_8epilogue10collective18CollectiveEpilogueINS2A_23Sm100TmaWarpSpecializedILi4ELi2ELi32ELb1ELb0EEEJNS5_IJSG_SG_SG_EEENS5_IJNSJ_ISG_SC_EENSJ_IS12_SC_EEEEEfNS5_IJSC_llEEEfS2J_NS2A_6fusion15FusionCallbacksIS2E_NS2K_17LinearCombinationIffffLNS_15FloatRoundStyleE2EEES2F_S2I_JEEENS4_5SM1004TMEM4LOAD26SM100_TMEM_LOAD_32dp32b32xENS4_13SM90_TMA_LOADENS1P_INS1Q_ILi2ELi5ELi2EEENS23_ILi32EEENSJ_INS5_IJS12_ST_EEENS5_IJSC_S12_EEEEEEENS4_39AutoVectorizingCopyWithAssumedAlignmentILi128EEENS4_14SM90_TMA_STOREES30_S32_S32_EEEvvEEEEvNT_6ParamsE --------------------------
	.section	.nv.info._ZN7cutlass13device_kernelINS_4gemm6kernel13GemmUniversalIN4cute5tupleIJiiiiEEENS1_10collective13CollectiveMmaINS1_41MainloopSm100TmaUmmaWarpSpecializedSparseILi4ELi2ELi2ENS5_IJNS4_1CILi2EEENSA_ILi1EEESC_EEEEENS5_IJNSA_ILi256EEENSA_ILi128EEESG_EEENS_10bfloat16_tENS5_IJNS4_6LayoutINS5_IJiNS5_IJSB_iEEEiEEENS5_IJlNS5_IJSC_SB_EEElEEEEENSJ_INS5_IJNS5_IJNS5_IJNSA_ILi8EEESB_SP_EEEiEEENS5_IJNS5_IJNSA_ILi16EEESB_NSA_ILi4EEEEEEiEEEiEEENS5_IJNS5_IJNS5_IJSG_SS_NSA_ILi2048EEEEEENSA_ILi16384EEEEEENS5_IJNS5_IJSC_NSA_ILi1024EEENSA_ILi32EEEEEElEEElEEEEEEEESI_NS5_IJlSC_lEEENS4_8TiledMMAINS4_8MMA_AtomIJNS4_33SM100_MMA_F16BF16_2x1SM_SS_SPARSEISI_SI_fLi256ELi128ELNS4_4UMMA5MajorE0ELS1D_0ELNS1C_7ScaleInE0ELS1E_0EEEEEENSJ_INS5_IJSC_SC_SC_EEENS5_IJNSA_ILi0EEES1I_S1I_EEEEENS5_IJNS4_10UnderscoreES1L_S1L_EEEEENS4_18SM100_TMA_2SM_LOADENS4_14ComposedLayoutINS4_7SwizzleILi3ELi4ELi3EEENS4_25smem_sparse_ptr_flag_bitsILi2ELi16EEENSJ_INS5_IJNS5_IJSC_SP_EEENS5_IJSB_NSA_ILi64EEEEEEEEENS5_IJNS5_IJS1I_SG_EEESM_EEEEEEEvNS4_8identityES1O_NS1P_IS1R_NS4_18smem_ptr_flag_bitsILi16EEENSJ_INS5_IJSP_S1V_EEENS5_IJS1V_SC_EEEEEEEvS22_EENS_8epilogue10collective18CollectiveEpilogueINS2A_23Sm100TmaWarpSpecializedILi4ELi2ELi32ELb1ELb0EEEJNS5_IJSG_SG_SG_EEENS5_IJNSJ_ISG_SC_EENSJ_IS12_SC_EEEEEfNS5_IJSC_llEEEfS2J_NS2A_6fusion15FusionCallbacksIS2E_NS2K_17LinearCombinationIffffLNS_15FloatRoundStyleE2EEES2F_S2I_JEEENS4_5SM1004TMEM4LOAD26SM100_TMEM_LOAD_32dp32b32xENS4_13SM90_TMA_LOADENS1P_INS1Q_ILi2ELi5ELi2EEENS23_ILi32EEENSJ_INS5_IJS12_ST_EEENS5_IJSC_S12_EEEEEEENS4_39AutoVectorizingCopyWithAssumedAlignmentILi128EEENS4_14SM90_TMA_STOREES30_S32_S32_EEEvvEEEEvNT_6ParamsE,"",@"SHT_CUDA_INFO"
	.sectionflags	@""
	.align	4


	//----- nvinfo : EIATTR_CUDA_API_VERSION
	.align		4
        /*0000*/ 	.byte	0x04, 0x37
        /*0002*/ 	.short	(.L_31 - .L_30)
.L_30:
        /*0004*/ 	.word	0x00000082


	//----- nvinfo : EIATTR_KPARAM_INFO
	.align		4
.L_31:
        /*0008*/ 	.byte	0x04, 0x17
        /*000a*/ 	.short	(.L_33 - .L_32)
.L_32:
        /*000c*/ 	.word	0x00000000
        /*0010*/ 	.short	0x0000
        /*0012*/ 	.short	0x0000
        /*0014*/ 	.byte	0x00, 0xf0, 0x01, 0x28


	//----- nvinfo : EIATTR_AT_ENTRY_FRAGMENTS
	.align		4
.L_33:
        /*0018*/ 	.byte	0x04, 0x4f
        /*001a*/ 	.short	(.L_35 - .L_34)


	//   ....[0]....
.L_34:
        /*001c*/ 	.word	0x00000007


	//----- nvinfo : EIATTR_RESERVED_SMEM_USED
	.align		4
.L_35:
        /*0020*/ 	.byte	0x01, 0x41
	.zero		2


	//----- nvinfo : EIATTR_SPARSE_MMA_MASK
	.align		4
        /*0024*/ 	.byte	0x03, 0x50
        /*0026*/ 	.short	0x0040


	//----- nvinfo : EIATTR_TCGEN05_2CTA_USED
	.align		4
        /*0028*/ 	.byte	0x01, 0x52
	.zero		2


	//----- nvinfo : EIATTR_MAXREG_COUNT
	.align		4
        /*002c*/ 	.byte	0x03, 0x1b
        /*002e*/ 	.short	0x00ff


	//----- nvinfo : EIATTR_NUM_BARRIERS
	.align		4
        /*0030*/ 	.byte	0x02, 0x4c
        /*0032*/ 	.byte	0x07
	.zero		1


	//----- nvinfo : EIATTR_EXTERNS
	.align		4
        /*0034*/ 	.byte	0x04, 0x0f
        /*0036*/ 	.short	(.L_37 - .L_36)


	//   ....[0]....
	.align		4
.L_36:
        /*0038*/ 	.word	index@(__assertfail)


	//----- nvinfo : EIATTR_MERCURY_ISA_VERSION
	.align		4
.L_37:
        /*003c*/ 	.byte	0x03, 0x5f
        /*003e*/ 	.short	0x0101


	//----- nvinfo : EIATTR_INT_WARP_WIDE_INSTR_OFFSETS
	.align		4
        /*0040*/ 	.byte	0x04, 0x31
        /*0042*/ 	.short	(.L_39 - .L_38)


	//   ....[0]....
.L_38:
        /*0044*/ 	.word	0x00000cc0


	//   ....[1]....
        /*0048*/ 	.word	0x00000d60


	//   ....[2]....
        /*004c*/ 	.word	0x00001cf0


	//   ....[3]....
        /*0050*/ 	.word	0x00003ba0


	//   ....[4]....
        /*0054*/ 	.word	0x00003bc0


	//   ....[5]....
        /*0058*/ 	.word	0x00003bf0


	//   ....[6]....
        /*005c*/ 	.word	0x00004550


	//   ....[7]....
        /*0060*/ 	.word	0x00004570


	//   ....[8]....
        /*0064*/ 	.word	0x00004610


	//   ....[9]....
        /*0068*/ 	.word	0x000046b0


	//   ....[10]....
        /*006c*/ 	.word	0x00004770


	//   ....[11]....
        /*0070*/ 	.word	0x000047f0


	//   ....[12]....
        /*0074*/ 	.word	0x00004810


	//   ....[13]....
        /*0078*/ 	.word	0x000048e0


	//   ....[14]....
        /*007c*/ 	.word	0x00004970


	//   ....[15]....
        /*0080*/ 	.word	0x00004a30


	//   ....[16]....
        /*0084*/ 	.word	0x00004ac0


	//   ....[17]....
        /*0088*/ 	.word	0x00004ae0


	//   ....[18]....
        /*008c*/ 	.word	0x00004c10


	//   ....[19]....
        /*0090*/ 	.word	0x00004c70


	//   ....[20]....
        /*0094*/ 	.word	0x00004d20


	//   ....[21]....
        /*0098*/ 	.word	0x00004e70


	//   ....[22]....
        /*009c*/ 	.word	0x00004ed0


	//   ....[23]....
        /*00a0*/ 	.word	0x00004ef0


	//   ....[24]....
        /*00a4*/ 	.word	0x00004f10


	//   ....[25]....
        /*00a8*/ 	.word	0x00005100


	//----- nvinfo : EIATTR_COOP_GROUP_MASK_REGIDS
	.align		4
.L_39:
        /*00ac*/ 	.byte	0x04, 0x29
        /*00ae*/ 	.short	(.L_41 - .L_40)


	//   ....[0]....
.L_40:
        /*00b0*/ 	.word	0xffffffff


	//   ....[1]....
        /*00b4*/ 	.word	0xffffffff


	//   ....[2]....
        /*00b8*/ 	.word	0xffffffff


	//   ....[3]....
        /*00bc*/ 	.word	0xffffffff


	//   ....[4]....
        /*00c0*/ 	.word	0xffffffff


	//   ....[5]....
        /*00c4*/ 	.word	0xffffffff


	//   ....[6]....
        /*00c8*/ 	.word	0xffffffff


	//   ....[7]....
        /*00cc*/ 	.word	0xffffffff


	//   ....[8]....
        /*00d0*/ 	.word	0xffffffff


	//   ....[9]....
        /*00d4*/ 	.word	0xffffffff


	//   ....[10]....
        /*00d8*/ 	.word	0xffffffff


	//   ....[11]....
        /*00dc*/ 	.word	0xffffffff


	//   ....[12]....
        /*00e0*/ 	.word	0xffffffff


	//   ....[13]....
        /*00e4*/ 	.word	0xffffffff


	//----- nvinfo : EIATTR_COOP_GROUP_INSTR_OFFSETS
	.align		4
.L_41:
        /*00e8*/ 	.byte	0x04, 0x28
        /*00ea*/ 	.short	(.L_43 - .L_42)


	//   ....[0]....
.L_42:
        /*00ec*/ 	.word	0x000000c0


	//   ....[1]....
        /*00f0*/ 	.word	0x00000530


	//   ....[2]....
        /*00f4*/ 	.word	0x00000670


	//   ....[3]....
        /*00f8*/ 	.word	0x00000800


	//   ....[4]....
        /*00fc*/ 	.word	0x000008f0


	//   ....[5]....
        /*0100*/ 	.word	0x00000a50


	//   ....[6]....
        /*0104*/ 	.word	0x00000ba0


	//   ....[7]....
        /*0108*/ 	.word	0x00000de0


	//   ....[8]....
        /*010c*/ 	.word	0x00001be0


	//   ....[9]....
        /*0110*/ 	.word	0x000029b0


	//   ....[10]....
        /*0114*/ 	.word	0x00002e80


	//   ....[11]....
        /*0118*/ 	.word	0x00002eb0


	//   ....[12]....
        /*011c*/ 	.word	0x00003ab0


	//   ....[13]....
        /*0120*/ 	.word	0x00003cb0


	//----- nvinfo : EIATTR_VRC_CTA_INIT_COUNT
	.align		4
.L_43:
        /*0124*/ 	.byte	0x02, 0x4a
        /*0126*/ 	.byte	0x80
	.zero		1


	//----- nvinfo : EIATTR_SYSCALL_OFFSETS
	.align		4
        /*0128*/ 	.byte	0x04, 0x46
        /*012a*/ 	.short	(.L_45 - .L_44)


	//   ....[0]....
.L_44:
        /*012c*/ 	.word	0x00005b90


	//   ....[1]....
        /*0130*/ 	.word	0x00005c80


	//   ....[2]....
        /*0134*/ 	.word	0x000066d0


	//   ....[3]....
        /*0138*/ 	.word	0x000074c0


	//   ....[4]....
        /*013c*/ 	.word	0x00008290


	//   ....[5]....
        /*0140*/ 	.word	0x00009050


	//----- nvinfo : EIATTR_MBARRIER_INSTR_OFFSETS
	.align		4
.L_45:
        /*0144*/ 	.byte	0x04, 0x39
        /*0146*/ 	.short	(.L_47 - .L_46)


	//   ....[0]....
.L_46:
        /*0148*/ 	.word	0x000005e0
        /*014c*/ 	.word	0x000000ff
        /*0150*/ 	.word	0x00000000
        /*0154*/ 	.short	0x0100
        /*0156*/ 	.byte	0x07
	.zero		1


	//   ....[1]....
        /*0158*/ 	.word	0x000005f0
        /*015c*/ 	.word	0x000000ff
        /*0160*/ 	.word	0x00000020
        /*0164*/ 	.short	0x0100
        /*0166*/ 	.byte	0x07
	.zero		1


	//   ....[2]....
        /*0168*/ 	.word	0x00000600
        /*016c*/ 	.word	0x000000ff
        /*0170*/ 	.word	0x00000008
        /*0174*/ 	.short	0x0100
        /*0176*/ 	.byte	0x07
	.zero		1


	//   ....[3]....
        /*0178*/ 	.word	0x00000610
        /*017c*/ 	.word	0x000000ff
        /*0180*/ 	.word	0x00000028
        /*0184*/ 	.short	0x0100
        /*0186*/ 	.byte	0x07
	.zero		1


	//   ....[4]....
        /*0188*/ 	.word	0x00000620
        /*018c*/ 	.word	0x000000ff
        /*0190*/ 	.word	0x00000010
        /*0194*/ 	.short	0x0100
        /*0196*/ 	.byte	0x07
	.zero		1


	//   ....[5]....
        /*0198*/ 	.word	0x00000630
        /*019c*/ 	.word	0x000000ff
        /*01a0*/ 	.word	0x00000030
        /*01a4*/ 	.short	0x0100
        /*01a6*/ 	.byte	0x07
	.zero		1


	//   ....[6]....
        /*01a8*/ 	.word	0x00000640
        /*01ac*/ 	.word	0x000000ff
        /*01b0*/ 	.word	0x00000018
        /*01b4*/ 	.short	0x0100
        /*01b6*/ 	.byte	0x07
	.zero		1


	//   ....[7]....
        /*01b8*/ 	.word	0x00000650
        /*01bc*/ 	.word	0x000000ff
        /*01c0*/ 	.word	0x00000038
        /*01c4*/ 	.short	0x0100
        /*01c6*/ 	.byte	0x07
	.zero		1


	//   ....[8]....
        /*01c8*/ 	.word	0x00000770
        /*01cc*/ 	.word	0x000000ff
        /*01d0*/ 	.word	0x00000040
        /*01d4*/ 	.short	0x0100
        /*01d6*/ 	.byte	0x08
	.zero		1


	//   ....[9]....
        /*01d8*/ 	.word	0x00000780
        /*01dc*/ 	.word	0x000000ff
        /*01e0*/ 	.word	0x00000060
        /*01e4*/ 	.short	0x0100
        /*01e6*/ 	.byte	0x08
	.zero		1


	//   ....[10]....
        /*01e8*/ 	.word	0x00000790
        /*01ec*/ 	.word	0x000000ff
        /*01f0*/ 	.word	0x00000048
        /*01f4*/ 	.short	0x0100
        /*01f6*/ 	.byte	0x08
	.zero		1


	//   ....[11]....
        /*01f8*/ 	.word	0x000007a0
        /*01fc*/ 	.word	0x000000ff
        /*0200*/ 	.word	0x00000068
        /*0204*/ 	.short	0x0100
        /*0206*/ 	.byte	0x08
	.zero		1


	//   ....[12]....
        /*0208*/ 	.word	0x000007b0
        /*020c*/ 	.word	0x000000ff
        /*0210*/ 	.word	0x00000050
        /*0214*/ 	.short	0x0100
        /*0216*/ 	.byte	0x08
	.zero		1


	//   ....[13]....
        /*0218*/ 	.word	0x000007c0
        /*021c*/ 	.word	0x000000ff
        /*0220*/ 	.word	0x00000070
        /*0224*/ 	.short	0x0100
        /*0226*/ 	.byte	0x08
	.zero		1


	//   ....[14]....
        /*0228*/ 	.word	0x000007d0
        /*022c*/ 	.word	0x000000ff
        /*0230*/ 	.word	0x00000058
        /*0234*/ 	.short	0x0100
        /*0236*/ 	.byte	0x08
	.zero		1


	//   ....[15]....
        /*0238*/ 	.word	0x000007e0
        /*023c*/ 	.word	0x000000ff
        /*0240*/ 	.word	0x00000078
        /*0244*/ 	.short	0x0100
        /*0246*/ 	.byte	0x08
	.zero		1


	//   ....[16]....
        /*0248*/ 	.word	0x000008c0
        /*024c*/ 	.word	0x000000ff
        /*0250*/ 	.word	0x00000080
        /*0254*/ 	.short	0x0100
        /*0256*/ 	.byte	0x07
	.zero		1


	//   ....[17]....
        /*0258*/ 	.word	0x000008d0
        /*025c*/ 	.word	0x000000ff
        /*0260*/ 	.word	0x00000088
        /*0264*/ 	.short	0x0100
        /*0266*/ 	.byte	0x07
	.zero		1


	//   ....[18]....
        /*0268*/ 	.word	0x00000a00
        /*026c*/ 	.word	0x000000ff
        /*0270*/ 	.word	0x00000090
        /*0274*/ 	.short	0x0100
        /*0276*/ 	.byte	0x07
	.zero		1


	//   ....[19]....
        /*0278*/ 	.word	0x00000a10
        /*027c*/ 	.word	0x000000ff
        /*0280*/ 	.word	0x000000a0
        /*0284*/ 	.short	0x0100
        /*0286*/ 	.byte	0x07
	.zero		1


	//   ....[20]....
        /*0288*/ 	.word	0x00000a20
        /*028c*/ 	.word	0x000000ff
        /*0290*/ 	.word	0x00000098
        /*0294*/ 	.short	0x0100
        /*0296*/ 	.byte	0x07
	.zero		1


	//   ....[21]....
        /*0298*/ 	.word	0x00000a30
        /*029c*/ 	.word	0x000000ff
        /*02a0*/ 	.word	0x000000a8
        /*02a4*/ 	.short	0x0100
        /*02a6*/ 	.byte	0x07
	.zero		1


	//   ....[22]....
        /*02a8*/ 	.word	0x00000b50
        /*02ac*/ 	.word	0x000000ff
        /*02b0*/ 	.word	0x000000b0
        /*02b4*/ 	.short	0x0100
        /*02b6*/ 	.byte	0x08
	.zero		1


	//   ....[23]....
        /*02b8*/ 	.word	0x00000b60
        /*02bc*/ 	.word	0x000000ff
        /*02c0*/ 	.word	0x000000c0
        /*02c4*/ 	.short	0x0100
        /*02c6*/ 	.byte	0x08
	.zero		1


	//   ....[24]....
        /*02c8*/ 	.word	0x00000b70
        /*02cc*/ 	.word	0x000000ff
        /*02d0*/ 	.word	0x000000b8
        /*02d4*/ 	.short	0x0100
        /*02d6*/ 	.byte	0x08
	.zero		1


	//   ....[25]....
        /*02d8*/ 	.word	0x00000b80
        /*02dc*/ 	.word	0x000000ff
        /*02e0*/ 	.word	0x000000c8
        /*02e4*/ 	.short	0x0100
        /*02e6*/ 	.byte	0x08
	.zero		1


	//   ....[26]....
        /*02e8*/ 	.word	0x00000c70
        /*02ec*/ 	.word	0x000000ff
        /*02f0*/ 	.word	0x000000d0
        /*02f4*/ 	.short	0x0100
        /*02f6*/ 	.byte	0x07
	.zero		1


	//   ....[27]....
        /*02f8*/ 	.word	0x00000c80
        /*02fc*/ 	.word	0x000000ff
        /*0300*/ 	.word	0x000000e0
        /*0304*/ 	.short	0x0100
        /*0306*/ 	.byte	0x07
	.zero		1


	//   ....[28]....
        /*0308*/ 	.word	0x00000c90
        /*030c*/ 	.word	0x000000ff
        /*0310*/ 	.word	0x000000d8
        /*0314*/ 	.short	0x0100
        /*0316*/ 	.byte	0x07
	.zero		1


	//   ....[29]....
        /*0318*/ 	.word	0x00000ca0
        /*031c*/ 	.word	0x000000ff
        /*0320*/ 	.word	0x000000e8
        /*0324*/ 	.short	0x0100
        /*0326*/ 	.byte	0x07
	.zero		1


	//   ....[30]....
        /*0328*/ 	.word	0x00000d90
        /*032c*/ 	.word	0x000000ff
        /*0330*/ 	.word	0x000000f0
        /*0334*/ 	.short	0x0100
        /*0336*/ 	.byte	0x06
	.zero		1


	//   ....[31]....
        /*0338*/ 	.word	0x00001720
        /*033c*/ 	.word	0x00000005
        /*0340*/ 	.word	0x000000e0
        /*0344*/ 	.short	0x010a
        /*0346*/ 	.byte	0xff
	.zero		1


	//   ....[32]....
        /*0348*/ 	.word	0x00001750
        /*034c*/ 	.word	0x00000005
        /*0350*/ 	.word	0x000000d0
        /*0354*/ 	.short	0x0101
        /*0356*/ 	.byte	0xff
	.zero		1


	//   ....[33]....
        /*0358*/ 	.word	0x000017d0
        /*035c*/ 	.word	0x000000ff
        /*0360*/ 	.word	0x00000020
        /*0364*/ 	.short	0x010a
        /*0366*/ 	.byte	0x08
	.zero		1


	//   ....[34]....
        /*0368*/ 	.word	0x00001950
        /*036c*/ 	.word	0x000000ff
        /*0370*/ 	.word	0x00000020
        /*0374*/ 	.short	0x010a
        /*0376*/ 	.byte	0x09
	.zero		1


	//   ....[35]....
        /*0378*/ 	.word	0x00001a60
        /*037c*/ 	.word	0x000000ff
        /*0380*/ 	.word	0x00000020
        /*0384*/ 	.short	0x010a
        /*0386*/ 	.byte	0x08
	.zero		1


	//   ....[36]....
        /*0388*/ 	.word	0x00001bc0
        /*038c*/ 	.word	0x000000ff
        /*0390*/ 	.word	0x00000088
        /*0394*/ 	.short	0x0101
        /*0396*/ 	.byte	0x06
	.zero		1


	//   ....[37]....
        /*0398*/ 	.word	0x00001bf0
        /*039c*/ 	.word	0x00000008
        /*03a0*/ 	.word	0x00000090
        /*03a4*/ 	.short	0x010a
        /*03a6*/ 	.byte	0xff
	.zero		1


	//   ....[38]....
        /*03a8*/ 	.word	0x00001cc0
        /*03ac*/ 	.word	0x00000008
        /*03b0*/ 	.word	0x00000000
        /*03b4*/ 	.short	0x0101
        /*03b6*/ 	.byte	0xff
	.zero		1


	//   ....[39]....
        /*03b8*/ 	.word	0x00002220
        /*03bc*/ 	.word	0x000000ff
        /*03c0*/ 	.word	0x00000000
        /*03c4*/ 	.short	0x010a
        /*03c6*/ 	.byte	0x04
	.zero		1


	//   ....[40]....
        /*03c8*/ 	.word	0x000022b0
        /*03cc*/ 	.word	0x000000ff
        /*03d0*/ 	.word	0x00000000
        /*03d4*/ 	.short	0x010a
        /*03d6*/ 	.byte	0x04
	.zero		1


	//   ....[41]....
        /*03d8*/ 	.word	0x00002340
        /*03dc*/ 	.word	0x000000ff
        /*03e0*/ 	.word	0x00000000
        /*03e4*/ 	.short	0x010a
        /*03e6*/ 	.byte	0x04
	.zero		1


	//   ....[42]....
        /*03e8*/ 	.word	0x000023e0
        /*03ec*/ 	.word	0x00000000
        /*03f0*/ 	.word	0x00000000
        /*03f4*/ 	.short	0x010a
        /*03f6*/ 	.byte	0xff
	.zero		1


	//   ....[43]....
        /*03f8*/ 	.word	0x00002510
        /*03fc*/ 	.word	0x00000000
        /*0400*/ 	.word	0x000000d0
        /*0404*/ 	.short	0x010a
        /*0406*/ 	.byte	0xff
	.zero		1


	//   ....[44]....
        /*0408*/ 	.word	0x00002580
        /*040c*/ 	.word	0x00000004
        /*0410*/ 	.word	0x00000000
        /*0414*/ 	.short	0x0101
        /*0416*/ 	.byte	0xff
	.zero		1


	//   ....[45]....
        /*0418*/ 	.word	0x000025a0
        /*041c*/ 	.word	0x000000ff
        /*0420*/ 	.word	0x000000a0
        /*0424*/ 	.short	0x010a
        /*0426*/ 	.byte	0x05
	.zero		1


	//   ....[46]....
        /*0428*/ 	.word	0x000026c0
        /*042c*/ 	.word	0x00000000
        /*0430*/ 	.word	0x00000090
        /*0434*/ 	.short	0x010a
        /*0436*/ 	.byte	0xff
	.zero		1


	//   ....[47]....
        /*0438*/ 	.word	0x000027c0
        /*043c*/ 	.word	0x00000000
        /*0440*/ 	.word	0x00000000
        /*0444*/ 	.short	0x0101
        /*0446*/ 	.byte	0xff
	.zero		1


	//   ....[48]....
        /*0448*/ 	.word	0x00002850
        /*044c*/ 	.word	0x000000ff
        /*0450*/ 	.word	0x000000a0
        /*0454*/ 	.short	0x0106
        /*0456*/ 	.byte	0x05
	.zero		1


	//   ....[49]....
        /*0458*/ 	.word	0x00002870
        /*045c*/ 	.word	0x000000ff
        /*0460*/ 	.word	0x000000a0
        /*0464*/ 	.short	0x010a
        /*0466*/ 	.byte	0x05
	.zero		1


	//   ....[50]....
        /*0468*/ 	.word	0x00002900
        /*046c*/ 	.word	0x000000ff
        /*0470*/ 	.word	0x000000a0
        /*0474*/ 	.short	0x0106
        /*0476*/ 	.byte	0x04
	.zero		1


	//   ....[51]....
        /*0478*/ 	.word	0x00002940
        /*047c*/ 	.word	0x00000000
        /*0480*/ 	.word	0x000000a0
        /*0484*/ 	.short	0x010a
        /*0486*/ 	.byte	0xff
	.zero		1


	//   ....[52]....
        /*0488*/ 	.word	0x00002b80
        /*048c*/ 	.word	0x000000ff
        /*0490*/ 	.word	0x00000008
        /*0494*/ 	.short	0x010a
        /*0496*/ 	.byte	0x06
	.zero		1


	//   ....[53]....
        /*0498*/ 	.word	0x00002ba0
        /*049c*/ 	.word	0x000000ff
        /*04a0*/ 	.word	0x00000008
        /*04a4*/ 	.short	0x010a
        /*04a6*/ 	.byte	0x06
	.zero		1


	//   ....[54]....
        /*04a8*/ 	.word	0x00002d30
        /*04ac*/ 	.word	0x000000ff
        /*04b0*/ 	.word	0x00000008
        /*04b4*/ 	.short	0x010a
        /*04b6*/ 	.byte	0x06
	.zero		1


	//   ....[55]....
        /*04b8*/ 	.word	0x00002d50
        /*04bc*/ 	.word	0x000000ff
        /*04c0*/ 	.word	0x00000008
        /*04c4*/ 	.short	0x010a
        /*04c6*/ 	.byte	0x06
	.zero		1


	//   ....[56]....
        /*04c8*/ 	.word	0x00002e10
        /*04cc*/ 	.word	0x000000ff
        /*04d0*/ 	.word	0x00000000
        /*04d4*/ 	.short	0x0101
        /*04d6*/ 	.byte	0x07
	.zero		1


	//   ....[57]....
        /*04d8*/ 	.word	0x00003220
        /*04dc*/ 	.word	0x00000000
        /*04e0*/ 	.word	0x00000090
        /*04e4*/ 	.short	0x010a
        /*04e6*/ 	.byte	0xff
	.zero		1


	//   ....[58]....
        /*04e8*/ 	.word	0x000032e0
        /*04ec*/ 	.word	0x00000000
        /*04f0*/ 	.word	0x00000000
        /*04f4*/ 	.short	0x0101
        /*04f6*/ 	.byte	0xff
	.zero		1


	//   ....[59]....
        /*04f8*/ 	.word	0x000033a0
        /*04fc*/ 	.word	0x000000ff
        /*0500*/ 	.word	0x00000000
        /*0504*/ 	.short	0x010a
        /*0506*/ 	.byte	0x07
	.zero		1


	//   ....[60]....
        /*0508*/ 	.word	0x000033b0
        /*050c*/ 	.word	0x000000ff
        /*0510*/ 	.word	0x000000c0
        /*0514*/ 	.short	0x010a
        /*0516*/ 	.byte	0x08
	.zero		1


	//   ....[61]....
        /*0518*/ 	.word	0x00003470
        /*051c*/ 	.word	0x000000ff
        /*0520*/ 	.word	0x00000000
        /*0524*/ 	.short	0x010a
        /*0526*/ 	.byte	0x07
	.zero		1


	//   ....[62]....
        /*0528*/ 	.word	0x000035a0
        /*052c*/ 	.word	0x000000ff
        /*0530*/ 	.word	0x00000000
        /*0534*/ 	.short	0x010a
        /*0536*/ 	.byte	0x20
	.zero		1


	//   ....[63]....
        /*0538*/ 	.word	0x000038b0
        /*053c*/ 	.word	0x000000ff
        /*0540*/ 	.word	0x00000000
        /*0544*/ 	.short	0x010a
        /*0546*/ 	.byte	0x04
	.zero		1


	//   ....[64]....
        /*0548*/ 	.word	0x00003950
        /*054c*/ 	.word	0x00000000
        /*0550*/ 	.word	0x00000000
        /*0554*/ 	.short	0x010a
        /*0556*/ 	.byte	0xff
	.zero		1


	//   ....[65]....
        /*0558*/ 	.word	0x00003990
        /*055c*/ 	.word	0x00000000
        /*0560*/ 	.word	0x00000000
        /*0564*/ 	.short	0x010a
        /*0566*/ 	.byte	0xff
	.zero		1


	//   ....[66]....
        /*0568*/ 	.word	0x00003a00
        /*056c*/ 	.word	0x000000ff
        /*0570*/ 	.word	0x00000000
        /*0574*/ 	.short	0x0101
        /*0576*/ 	.byte	0x04
	.zero		1


	//   ....[67]....
        /*0578*/ 	.word	0x00003a40
        /*057c*/ 	.word	0x000000ff
        /*0580*/ 	.word	0x000000f0
        /*0584*/ 	.short	0x010a
        /*0586*/ 	.byte	0x06
	.zero		1


	//   ....[68]....
        /*0588*/ 	.word	0x00003aa0
        /*058c*/ 	.word	0x000000ff
        /*0590*/ 	.word	0x00000000
        /*0594*/ 	.short	0x0101
        /*0596*/ 	.byte	0x04
	.zero		1


	//   ....[69]....
        /*0598*/ 	.word	0x00003f00
        /*059c*/ 	.word	0x00000000
        /*05a0*/ 	.word	0x00000090
        /*05a4*/ 	.short	0x010a
        /*05a6*/ 	.byte	0xff
	.zero		1


	//   ....[70]....
        /*05a8*/ 	.word	0x00003fc0
        /*05ac*/ 	.word	0x00000000
        /*05b0*/ 	.word	0x00000000
        /*05b4*/ 	.short	0x0101
        /*05b6*/ 	.byte	0xff
	.zero		1


	//   ....[71]....
        /*05b8*/ 	.word	0x000042e0
        /*05bc*/ 	.word	0x000000ff
        /*05c0*/ 	.word	0x00000088
        /*05c4*/ 	.short	0x010a
        /*05c6*/ 	.byte	0x06
	.zero		1


	//   ....[72]....
        /*05c8*/ 	.word	0x000044d0
        /*05cc*/ 	.word	0x000000ff
        /*05d0*/ 	.word	0x00000060
        /*05d4*/ 	.short	0x010a
        /*05d6*/ 	.byte	0x06
	.zero		1


	//   ....[73]....
        /*05d8*/ 	.word	0x000047a0
        /*05dc*/ 	.word	0x000000ff
        /*05e0*/ 	.word	0x00000040
        /*05e4*/ 	.short	0x010b
        /*05e6*/ 	.byte	0x06
	.zero		1


	//   ....[74]....
        /*05e8*/ 	.word	0x000047b0
        /*05ec*/ 	.word	0x000000ff
        /*05f0*/ 	.word	0x00000000
        /*05f4*/ 	.short	0x0101
        /*05f6*/ 	.byte	0x15
	.zero		1


	//   ....[75]....
        /*05f8*/ 	.word	0x000047c0
        /*05fc*/ 	.word	0x000000ff
        /*0600*/ 	.word	0x00000068
        /*0604*/ 	.short	0x010a
        /*0606*/ 	.byte	0x06
	.zero		1


	//   ....[76]....
        /*0608*/ 	.word	0x00004a60
        /*060c*/ 	.word	0x000000ff
        /*0610*/ 	.word	0x00000048
        /*0614*/ 	.short	0x010b
        /*0616*/ 	.byte	0x06
	.zero		1


	//   ....[77]....
        /*0618*/ 	.word	0x00004a70
        /*061c*/ 	.word	0x000000ff
        /*0620*/ 	.word	0x00000000
        /*0624*/ 	.short	0x0101
        /*0626*/ 	.byte	0x15
	.zero		1


	//   ....[78]....
        /*0628*/ 	.word	0x00004a80
        /*062c*/ 	.word	0x000000ff
        /*0630*/ 	.word	0x00000070
        /*0634*/ 	.short	0x010a
        /*0636*/ 	.byte	0x06
	.zero		1


	//   ....[79]....
        /*0638*/ 	.word	0x00004dd0
        /*063c*/ 	.word	0x000000ff
        /*0640*/ 	.word	0x00000050
        /*0644*/ 	.short	0x010b
        /*0646*/ 	.byte	0x06
	.zero		1


	//   ....[80]....
        /*0648*/ 	.word	0x00004e30
        /*064c*/ 	.word	0x000000ff
        /*0650*/ 	.word	0x00000000
        /*0654*/ 	.short	0x0101
        /*0656*/ 	.byte	0x15
	.zero		1


	//   ....[81]....
        /*0658*/ 	.word	0x00004e40
        /*065c*/ 	.word	0x000000ff
        /*0660*/ 	.word	0x00000078
        /*0664*/ 	.short	0x010a
        /*0666*/ 	.byte	0x06
	.zero		1


	//   ....[82]....
        /*0668*/ 	.word	0x00005140
        /*066c*/ 	.word	0x000000ff
        /*0670*/ 	.word	0x00000058
        /*0674*/ 	.short	0x010b
        /*0676*/ 	.byte	0x06
	.zero		1


	//   ....[83]....
        /*0678*/ 	.word	0x00005160
        /*067c*/ 	.word	0x000000ff
        /*0680*/ 	.word	0x00000000
        /*0684*/ 	.short	0x0101
        /*0686*/ 	.byte	0x07
	.zero		1


	//   ....[84]....
        /*0688*/ 	.word	0x000051a0
        /*068c*/ 	.word	0x000000ff
        /*0690*/ 	.word	0x00000060
        /*0694*/ 	.short	0x010a
        /*0696*/ 	.byte	0x06
	.zero		1


	//   ....[85]....
        /*0698*/ 	.word	0x000051c0
        /*069c*/ 	.word	0x000000ff
        /*06a0*/ 	.word	0x00000068
        /*06a4*/ 	.short	0x010a
        /*06a6*/ 	.byte	0x06
	.zero		1


	//   ....[86]....
        /*06a8*/ 	.word	0x000051e0
        /*06ac*/ 	.word	0x000000ff
        /*06b0*/ 	.word	0x00000070
        /*06b4*/ 	.short	0x010a
        /*06b6*/ 	.byte	0x06
	.zero		1


	//   ....[87]....
        /*06b8*/ 	.word	0x00005220
        /*06bc*/ 	.word	0x00000000
        /*06c0*/ 	.word	0x00000078
        /*06c4*/ 	.short	0x010a
        /*06c6*/ 	.byte	0xff
	.zero		1


	//   ....[88]....
        /*06c8*/ 	.word	0x00005550
        /*06cc*/ 	.word	0x00000000
        /*06d0*/ 	.word	0x00000090
        /*06d4*/ 	.short	0x010a
        /*06d6*/ 	.byte	0xff
	.zero		1


	//   ....[89]....
        /*06d8*/ 	.word	0x00005660
        /*06dc*/ 	.word	0x00000000
        /*06e0*/ 	.word	0x00000000
        /*06e4*/ 	.short	0x0101
        /*06e6*/ 	.byte	0xff
	.zero		1


	//   ....[90]....
        /*06e8*/ 	.word	0x00006110
        /*06ec*/ 	.word	0x000000ff
        /*06f0*/ 	.word	0x00000040
        /*06f4*/ 	.short	0x010a
        /*06f6*/ 	.byte	0x30
	.zero		1


	//   ....[91]....
        /*06f8*/ 	.word	0x00006190
        /*06fc*/ 	.word	0x0000006e
        /*0700*/ 	.word	0x000000b0
        /*0704*/ 	.short	0x010a
        /*0706*/ 	.byte	0xff
	.zero		1


	//   ....[92]....
        /*0708*/ 	.word	0x00006300
        /*070c*/ 	.word	0x000000ff
        /*0710*/ 	.word	0x00000040
        /*0714*/ 	.short	0x010a
        /*0716*/ 	.byte	0x30
	.zero		1


	//   ....[93]....
        /*0718*/ 	.word	0x000065b0
        /*071c*/ 	.word	0x0000006e
        /*0720*/ 	.word	0x000000b0
        /*0724*/ 	.short	0x010a
        /*0726*/ 	.byte	0xff
	.zero		1


	//   ....[94]....
        /*0728*/ 	.word	0x00007020
        /*072c*/ 	.word	0x00000000
        /*0730*/ 	.word	0x00000000
        /*0734*/ 	.short	0x0101
        /*0736*/ 	.byte	0xff
	.zero		1


	//   ....[95]....
        /*0738*/ 	.word	0x00007030
        /*073c*/ 	.word	0x00000003
        /*0740*/ 	.word	0x00000040
        /*0744*/ 	.short	0x010a
        /*0746*/ 	.byte	0xff
	.zero		1


	//   ....[96]....
        /*0748*/ 	.word	0x000070f0
        /*074c*/ 	.word	0x00000003
        /*0750*/ 	.word	0x00000040
        /*0754*/ 	.short	0x010a
        /*0756*/ 	.byte	0xff
	.zero		1


	//   ....[97]....
        /*0758*/ 	.word	0x00007df0
        /*075c*/ 	.word	0x00000000
        /*0760*/ 	.word	0x00000000
        /*0764*/ 	.short	0x0101
        /*0766*/ 	.byte	0xff
	.zero		1


	//   ....[98]....
        /*0768*/ 	.word	0x00007e10
        /*076c*/ 	.word	0x00000003
        /*0770*/ 	.word	0x00000040
        /*0774*/ 	.short	0x010a
        /*0776*/ 	.byte	0xff
	.zero		1


	//   ....[99]....
        /*0778*/ 	.word	0x00007ec0
        /*077c*/ 	.word	0x00000003
        /*0780*/ 	.word	0x00000040
        /*0784*/ 	.short	0x010a
        /*0786*/ 	.byte	0xff
	.zero		1


	//   ....[100]....
        /*0788*/ 	.word	0x00008bc0
        /*078c*/ 	.word	0x00000000
        /*0790*/ 	.word	0x00000000
        /*0794*/ 	.short	0x0101
        /*0796*/ 	.byte	0xff
	.zero		1


	//   ....[101]....
        /*0798*/ 	.word	0x00008be0
        /*079c*/ 	.word	0x00000072
        /*07a0*/ 	.word	0x00000040
        /*07a4*/ 	.short	0x010a
        /*07a6*/ 	.byte	0xff
	.zero		1


	//   ....[102]....
        /*07a8*/ 	.word	0x00008c90
        /*07ac*/ 	.word	0x00000072
        /*07b0*/ 	.word	0x00000040
        /*07b4*/ 	.short	0x010a
        /*07b6*/ 	.byte	0xff
	.zero		1


	//   ....[103]....
        /*07b8*/ 	.word	0x000090e0
        /*07bc*/ 	.word	0x00000000
        /*07c0*/ 	.word	0x00000000
        /*07c4*/ 	.short	0x0101
        /*07c6*/ 	.byte	0xff
	.zero		1


	//   ....[104]....
        /*07c8*/ 	.word	0x000099d0
        /*07cc*/ 	.word	0x00000003
        /*07d0*/ 	.word	0x00000000
        /*07d4*/ 	.short	0x0101
        /*07d6*/ 	.byte	0xff
	.zero		1


	//   ....[105]....
        /*07d8*/ 	.word	0x00009c40
        /*07dc*/ 	.word	0x000000ff
        /*07e0*/ 	.word	0x00000000
        /*07e4*/ 	.short	0x0101
        /*07e6*/ 	.byte	0x04
	.zero		1


	//   ....[106]....
        /*07e8*/ 	.word	0x00009c60
        /*07ec*/ 	.word	0x00000005
        /*07f0*/ 	.word	0x000000e0
        /*07f4*/ 	.short	0x010a
        /*07f6*/ 	.byte	0xff
	.zero		1


	//   ....[107]....
        /*07f8*/ 	.word	0x00009cc0
        /*07fc*/ 	.word	0x00000004
        /*0800*/ 	.word	0x00000020
        /*0804*/ 	.short	0x010a
        /*0806*/ 	.byte	0xff
	.zero		1


	//   ....[108]....
        /*0808*/ 	.word	0x00009d10
        /*080c*/ 	.word	0x00000008
        /*0810*/ 	.word	0x00000090
        /*0814*/ 	.short	0x010a
        /*0816*/ 	.byte	0xff
	.zero		1


	//   ....[109]....
        /*0818*/ 	.word	0x00009d70
        /*081c*/ 	.word	0x00000000
        /*0820*/ 	.word	0x00000000
        /*0824*/ 	.short	0x010a
        /*0826*/ 	.byte	0xff
	.zero		1


	//   ....[110]....
        /*0828*/ 	.word	0x00009dd0
        /*082c*/ 	.word	0x00000000
        /*0830*/ 	.word	0x00000000
        /*0834*/ 	.short	0x010a
        /*0836*/ 	.byte	0xff
	.zero		1


	//   ....[111]....
        /*0838*/ 	.word	0x00009e30
        /*083c*/ 	.word	0x00000000
        /*0840*/ 	.word	0x00000000
        /*0844*/ 	.short	0x010a
        /*0846*/ 	.byte	0xff
	.zero		1


	//   ....[112]....
        /*0848*/ 	.word	0x00009e80
        /*084c*/ 	.word	0x00000000
        /*0850*/ 	.word	0x000000d0
        /*0854*/ 	.short	0x010a
        /*0856*/ 	.byte	0xff
	.zero		1


	//   ....[113]....
        /*0858*/ 	.word	0x00009ee0
        /*085c*/ 	.word	0x00000000
        /*0860*/ 	.word	0x000000a0
        /*0864*/ 	.short	0x010a
        /*0866*/ 	.byte	0xff
	.zero		1


	//   ....[114]....
        /*0868*/ 	.word	0x00009f30
        /*086c*/ 	.word	0x00000000
        /*0870*/ 	.word	0x00000090
        /*0874*/ 	.short	0x010a
        /*0876*/ 	.byte	0xff
	.zero		1


	//   ....[115]....
        /*0878*/ 	.word	0x00009f90
        /*087c*/ 	.word	0x00000000
        /*0880*/ 	.word	0x000000a0
        /*0884*/ 	.short	0x010a
        /*0886*/ 	.byte	0xff
	.zero		1


	//   ....[116]....
        /*0888*/ 	.word	0x00009ff0
        /*088c*/ 	.word	0x00000004
        /*0890*/ 	.word	0x00000008
        /*0894*/ 	.short	0x010a
        /*0896*/ 	.byte	0xff
	.zero		1


	//   ....[117]....
        /*0898*/ 	.word	0x0000a0d0
        /*089c*/ 	.word	0x00000002
        /*08a0*/ 	.word	0x00000008
        /*08a4*/ 	.short	0x010a
        /*08a6*/ 	.byte	0xff
	.zero		1


	//   ....[118]....
        /*08a8*/ 	.word	0x0000a120
        /*08ac*/ 	.word	0x00000000
        /*08b0*/ 	.word	0x00000090
        /*08b4*/ 	.short	0x010a
        /*08b6*/ 	.byte	0xff
	.zero		1


	//   ....[119]....
        /*08b8*/ 	.word	0x0000a180
        /*08bc*/ 	.word	0x00000000
        /*08c0*/ 	.word	0x000000c0
        /*08c4*/ 	.short	0x010a
        /*08c6*/ 	.byte	0xff
	.zero		1


	//   ....[120]....
        /*08c8*/ 	.word	0x0000a1e0
        /*08cc*/ 	.word	0x00000000
        /*08d0*/ 	.word	0x00000000
        /*08d4*/ 	.short	0x010a
        /*08d6*/ 	.byte	0xff
	.zero		1


	//   ....[121]....
        /*08d8*/ 	.word	0x0000a240
        /*08dc*/ 	.word	0x00000000
        /*08e0*/ 	.word	0x00000000
        /*08e4*/ 	.short	0x010a
        /*08e6*/ 	.byte	0xff
	.zero		1


	//   ....[122]....
        /*08e8*/ 	.word	0x0000a2a0
        /*08ec*/ 	.word	0x00000000
        /*08f0*/ 	.word	0x000000f0
        /*08f4*/ 	.short	0x010a
        /*08f6*/ 	.byte	0xff
	.zero		1


	//   ....[123]....
        /*08f8*/ 	.word	0x0000a2f0
        /*08fc*/ 	.word	0x00000000
        /*0900*/ 	.word	0x00000090
        /*0904*/ 	.short	0x010a
        /*0906*/ 	.byte	0xff
	.zero		1


	//   ....[124]....
        /*0908*/ 	.word	0x0000a350
        /*090c*/ 	.word	0x00000000
        /*0910*/ 	.word	0x00000088
        /*0914*/ 	.short	0x010a
        /*0916*/ 	.byte	0xff
	.zero		1


	//   ....[125]....
        /*0918*/ 	.word	0x0000a3b0
        /*091c*/ 	.word	0x00000000
        /*0920*/ 	.word	0x00000060
        /*0924*/ 	.short	0x010a
        /*0926*/ 	.byte	0xff
	.zero		1


	//   ....[126]....
        /*0928*/ 	.word	0x0000a410
        /*092c*/ 	.word	0x00000000
        /*0930*/ 	.word	0x00000068
        /*0934*/ 	.short	0x010a
        /*0936*/ 	.byte	0xff
	.zero		1


	//   ....[127]....
        /*0938*/ 	.word	0x0000a470
        /*093c*/ 	.word	0x00000000
        /*0940*/ 	.word	0x00000070
        /*0944*/ 	.short	0x010a
        /*0946*/ 	.byte	0xff
	.zero		1


	//   ....[128]....
        /*0948*/ 	.word	0x0000a4d0
        /*094c*/ 	.word	0x00000000
        /*0950*/ 	.word	0x00000078
        /*0954*/ 	.short	0x010a
        /*0956*/ 	.byte	0xff
	.zero		1


	//   ....[129]....
        /*0958*/ 	.word	0x0000a530
        /*095c*/ 	.word	0x00000000
        /*0960*/ 	.word	0x00000060
        /*0964*/ 	.short	0x010a
        /*0966*/ 	.byte	0xff
	.zero		1


	//   ....[130]....
        /*0968*/ 	.word	0x0000a590
        /*096c*/ 	.word	0x00000000
        /*0970*/ 	.word	0x00000068
        /*0974*/ 	.short	0x010a
        /*0976*/ 	.byte	0xff
	.zero		1


	//   ....[131]....
        /*0978*/ 	.word	0x0000a5f0
        /*097c*/ 	.word	0x00000000
        /*0980*/ 	.word	0x00000070
        /*0984*/ 	.short	0x010a
        /*0986*/ 	.byte	0xff
	.zero		1


	//   ....[132]....
        /*0988*/ 	.word	0x0000a640
        /*098c*/ 	.word	0x00000000
        /*0990*/ 	.word	0x00000090
        /*0994*/ 	.short	0x010a
        /*0996*/ 	.byte	0xff
	.zero		1


	//   ....[133]....
        /*0998*/ 	.word	0x0000a6a0
        /*099c*/ 	.word	0x00000000
        /*09a0*/ 	.word	0x00000040
        /*09a4*/ 	.short	0x010a
        /*09a6*/ 	.byte	0xff
	.zero		1


	//   ....[134]....
        /*09a8*/ 	.word	0x0000a6f0
        /*09ac*/ 	.word	0x0000006e
        /*09b0*/ 	.word	0x000000b0
        /*09b4*/ 	.short	0x010a
        /*09b6*/ 	.byte	0xff
	.zero		1


	//   ....[135]....
        /*09b8*/ 	.word	0x0000a740
        /*09bc*/ 	.word	0x00000003
        /*09c0*/ 	.word	0x00000040
        /*09c4*/ 	.short	0x010a
        /*09c6*/ 	.byte	0xff
	.zero		1


	//   ....[136]....
        /*09c8*/ 	.word	0x0000a790
        /*09cc*/ 	.word	0x00000003
        /*09d0*/ 	.word	0x00000040
        /*09d4*/ 	.short	0x010a
        /*09d6*/ 	.byte	0xff
	.zero		1


	//   ....[137]....
        /*09d8*/ 	.word	0x0000a7e0
        /*09dc*/ 	.word	0x00000072
        /*09e0*/ 	.word	0x00000040
        /*09e4*/ 	.short	0x010a
        /*09e6*/ 	.byte	0xff
	.zero		1


	//----- nvinfo : EIATTR_NUM_MBARRIERS
	.align		4
.L_47:
        /*09e8*/ 	.byte	0x03, 0x38
        /*09ea*/ 	.short	0x001f


	//----- nvinfo : EIATTR_EXIT_INSTR_OFFSETS
	.align		4
        /*09ec*/ 	.byte	0x04, 0x1c
        /*09ee*/ 	.short	(.L_49 - .L_48)


	//   ....[0]....
.L_48:
        /*09f0*/ 	.word	0x00002410


	//   ....[1]....
        /*09f4*/ 	.word	0x00002910


	//   ....[2]....
        /*09f8*/ 	.word	0x00002970


	//   ....[3]....
        /*09fc*/ 	.word	0x00003cc0


	//   ....[4]....
        /*0a00*/ 	.word	0x00005250


	//   ....[5]....
        /*0a04*/ 	.word	0x00005290


	//   ....[6]....
        /*0a08*/ 	.word	0x00009b30


	//   ....[7]....
        /*0a0c*/ 	.word	0x00009bb0


	//   ....[8]....
        /*0a10*/ 	.word	0x00009be0


	//   ....[9]....
        /*0a14*/ 	.word	0x00009c50


	//----- nvinfo : EIATTR_MAX_THREADS
	.align		4
.L_49:
        /*0a18*/ 	.byte	0x04, 0x05
        /*0a1a*/ 	.short	(.L_51 - .L_50)
.L_50:
        /*0a1c*/ 	.word	0x00000100
        /*0a20*/ 	.word	0x00000001
        /*0a24*/ 	.word	0x00000001


	//----- nvinfo : EIATTR_CRS_STACK_SIZE
	.align		4
.L_51:
        /*0a28*/ 	.byte	0x04, 0x1e
        /*0a2a*/ 	.short	(.L_53 - .L_52)
.L_52:
        /*0a2c*/ 	.word	0x00000000


	//----- nvinfo : EIATTR_CBANK_PARAM_SIZE
	.align		4
.L_53:
        /*0a30*/ 	.byte	0x03, 0x19
        /*0a32*/ 	.short	0x0a00


	//----- nvinfo : EIATTR_PARAM_CBANK
	.align		4
        /*0a34*/ 	.byte	0x04, 0x0a
        /*0a36*/ 	.short	(.L_55 - .L_54)
	.align		4
.L_54:
        /*0a38*/ 	.word	index@(.nv.constant0._ZN7cutlass13device_kernelINS_4gemm6kernel13GemmUniversalIN4cute5tupleIJiiiiEEENS1_10collective13CollectiveMmaINS1_41MainloopSm100TmaUmmaWarpSpecializedSparseILi4ELi2ELi2ENS5_IJNS4_1CILi2EEENSA_ILi1EEESC_EEEEENS5_IJNSA_ILi256EEENSA_ILi128EEESG_EEENS_10bfloat16_tENS5_IJNS4_6LayoutINS5_IJiNS5_IJSB_iEEEiEEENS5_IJlNS5_IJSC_SB_EEElEEEEENSJ_INS5_IJNS5_IJNS5_IJNSA_ILi8EEESB_SP_EEEiEEENS5_IJNS5_IJNSA_ILi16EEESB_NSA_ILi4EEEEEEiEEEiEEENS5_IJNS5_IJNS5_IJSG_SS_NSA_ILi2048EEEEEENSA_ILi16384EEEEEENS5_IJNS5_IJSC_NSA_ILi1024EEENSA_ILi32EEEEEElEEElEEEEEEEESI_NS5_IJlSC_lEEENS4_8TiledMMAINS4_8MMA_AtomIJNS4_33SM100_MMA_F16BF16_2x1SM_SS_SPARSEISI_SI_fLi256ELi128ELNS4_4UMMA5MajorE0ELS1D_0ELNS1C_7ScaleInE0ELS1E_0EEEEEENSJ_INS5_IJSC_SC_SC_EEENS5_IJNSA_ILi0EEES1I_S1I_EEEEENS5_IJNS4_10UnderscoreES1L_S1L_EEEEENS4_18SM100_TMA_2SM_LOADENS4_14ComposedLayoutINS4_7SwizzleILi3ELi4ELi3EEENS4_25smem_sparse_ptr_flag_bitsILi2ELi16EEENSJ_INS5_IJNS5_IJSC_SP_EEENS5_IJSB_NSA_ILi64EEEEEEEEENS5_IJNS5_IJS1I_SG_EEESM_EEEEEEEvNS4_8identityES1O_NS1P_IS1R_NS4_18smem_ptr_flag_bitsILi16EEENSJ_INS5_IJSP_S1V_EEENS5_IJS1V_SC_EEEEEEEvS22_EENS_8epilogue10collective18CollectiveEpilogueINS2A_23Sm100TmaWarpSpecializedILi4ELi2ELi32ELb1ELb0EEEJNS5_IJSG_SG_SG_EEENS5_IJNSJ_ISG_SC_EENSJ_IS12_SC_EEEEEfNS5_IJSC_llEEEfS2J_NS2A_6fusion15FusionCallbacksIS2E_NS2K_17LinearCombinationIffffLNS_15FloatRoundStyleE2EEES2F_S2I_JEEENS4_5SM1004TMEM4LOAD26SM100_TMEM_LOAD_32dp32b32xENS4_13SM90_TMA_LOADENS1P_INS1Q_ILi2ELi5ELi2EEENS23_ILi32EEENSJ_INS5_IJS12_ST_EEENS5_IJSC_S12_EEEEEEENS4_39AutoVectorizingCopyWithAssumedAlignmentILi128EEENS4_14SM90_TMA_STOREES30_S32_S32_EEEvvEEEEvNT_6ParamsE)
        /*0a3c*/ 	.short	0x0380
        /*0a3e*/ 	.short	0x0a00


	//----- nvinfo : EIATTR_SW_WAR
	.align		4
.L_55:
        /*0a40*/ 	.byte	0x04, 0x36
        /*0a42*/ 	.short	(.L_57 - .L_56)
.L_56:
        /*0a44*/ 	.word	0x00000008
.L_57:


//--------------------- .nv.callgraph             --------------------------
	.section	.nv.callgraph,"",@"SHT_CUDA_CALLGRAPH"
	.align	4
	.sectionentsize	8
	.align		4
        /*0000*/ 	.word	0x00000000
	.align		4
        /*0004*/ 	.word	0xffffffff
	.align		4
        /*0008*/ 	.word	index@(_ZN7cutlass13device_kernelINS_4gemm6kernel13GemmUniversalIN4cute5tupleIJiiiiEEENS1_10collective13CollectiveMmaINS1_41MainloopSm100TmaUmmaWarpSpecializedSparseILi4ELi2ELi2ENS5_IJNS4_1CILi2EEENSA_ILi1EEESC_EEEEENS5_IJNSA_ILi256EEENSA_ILi128EEESG_EEENS_10bfloat16_tENS5_IJNS4_6LayoutINS5_IJiNS5_IJSB_iEEEiEEENS5_IJlNS5_IJSC_SB_EEElEEEEENSJ_INS5_IJNS5_IJNS5_IJNSA_ILi8EEESB_SP_EEEiEEENS5_IJNS5_IJNSA_ILi16EEESB_NSA_ILi4EEEEEEiEEEiEEENS5_IJNS5_IJNS5_IJSG_SS_NSA_ILi2048EEEEEENSA_ILi16384EEEEEENS5_IJNS5_IJSC_NSA_ILi1024EEENSA_ILi32EEEEEElEEElEEEEEEEESI_NS5_IJlSC_lEEENS4_8TiledMMAINS4_8MMA_AtomIJNS4_33SM100_MMA_F16BF16_2x1SM_SS_SPARSEISI_SI_fLi256ELi128ELNS4_4UMMA5MajorE0ELS1D_0ELNS1C_7ScaleInE0ELS1E_0EEEEEENSJ_INS5_IJSC_SC_SC_EEENS5_IJNSA_ILi0EEES1I_S1I_EEEEENS5_IJNS4_10UnderscoreES1L_S1L_EEEEENS4_18SM100_TMA_2SM_LOADENS4_14ComposedLayoutINS4_7SwizzleILi3ELi4ELi3EEENS4_25smem_sparse_ptr_flag_bitsILi2ELi16EEENSJ_INS5_IJNS5_IJSC_SP_EEENS5_IJSB_NSA_ILi64EEEEEEEEENS5_IJNS5_IJS1I_SG_EEESM_EEEEEEEvNS4_8identityES1O_NS1P_IS1R_NS4_18smem_ptr_flag_bitsILi16EEENSJ_INS5_IJSP_S1V_EEENS5_IJS1V_SC_EEEEEEEvS22_EENS_8epilogue10collective18CollectiveEpilogueINS2A_23Sm100TmaWarpSpecializedILi4ELi2ELi32ELb1ELb0EEEJNS5_IJSG_SG_SG_EEENS5_IJNSJ_ISG_SC_EENSJ_IS12_SC_EEEEEfNS5_IJSC_llEEEfS2J_NS2A_6fusion15FusionCallbacksIS2E_NS2K_17LinearCombinationIffffLNS_15FloatRoundStyleE2EEES2F_S2I_JEEENS4_5SM1004TMEM4LOAD26SM100_TMEM_LOAD_32dp32b32xENS4_13SM90_TMA_LOADENS1P_INS1Q_ILi2ELi5ELi2EEENS23_ILi32EEENSJ_INS5_IJS12_ST_EEENS5_IJSC_S12_EEEEEEENS4_39AutoVectorizingCopyWithAssumedAlignmentILi128EEENS4_14SM90_TMA_STOREES30_S32_S32_EEEvvEEEEvNT_6ParamsE)
	.align		4
        /*000c*/ 	.word	index@(__assertfail)
	.align		4
        /*0010*/ 	.word	0x00000000
	.align		4
        /*0014*/ 	.word	0xfffffffe
	.align		4
        /*0018*/ 	.word	0x00000000
	.align		4
        /*001c*/ 	.word	0xfffffffd
	.align		4
        /*0020*/ 	.word	0x00000000
	.align		4
        /*0024*/ 	.word	0xfffffffc


//--------------------- .nv.constant4             --------------------------
	.section	.nv.constant4,"a",@progbits
	.align	8
	.align		8
.nv.constant4:
        /*0000*/ 	.dword	__assertfail
	.align		8
        /*0008*/ 	.dword	__unnamed_1
	.align		8
        /*0010*/ 	.dword	__unnamed_2
	.align		8
        /*0018*/ 	.dword	_ZN39_INTERNAL_7ba5d9dc_4_k_cu_6831a56e_28674cuda3std3__45__cpo5beginE
	.align		8
        /*0020*/ 	.dword	_ZN39_INTERNAL_7ba5d9dc_4_k_cu_6831a56e_28674cuda3std3__45__cpo3endE
	.align		8
        /*0028*/ 	.dword	_ZN39_INTERNAL_7ba5d9dc_4_k_cu_6831a56e_28674cuda3std3__45__cpo6cbeginE
	.align		8
        /*0030*/ 	.dword	_ZN39_INTERNAL_7ba5d9dc_4_k_cu_6831a56e_28674cuda3std3__45__cpo4cendE
	.align		8
        /*0038*/ 	.dword	_ZN39_INTERNAL_7ba5d9dc_4_k_cu_6831a56e_28674cuda3std3__441_GLOBAL__N__7ba5d9dc_4_k_cu_6831a56e_28676ignoreE
	.align		8
        /*0040*/ 	.dword	_ZN39_INTERNAL_7ba5d9dc_4_k_cu_6831a56e_28674cuda3std3__419piecewise_constructE
	.align		8
        /*0048*/ 	.dword	_ZN39_INTERNAL_7ba5d9dc_4_k_cu_6831a56e_28674cuda3std3__48in_placeE
	.align		8
        /*0050*/ 	.dword	_ZN39_INTERNAL_7ba5d9dc_4_k_cu_6831a56e_28674cuda3std6ranges3__45__cpo4swapE
	.align		8
        /*0058*/ 	.dword	_ZN39_INTERNAL_7ba5d9dc_4_k_cu_6831a56e_28674cuda3std6ranges3__45__cpo9iter_moveE
	.align		8
        /*0060*/ 	.dword	_ZN39_INTERNAL_7ba5d9dc_4_k_cu_6831a56e_28674cute7productE
	.align		8
        /*0068*/ 	.dword	_ZN39_INTERNAL_7ba5d9dc_4_k_cu_6831a56e_28674cute1_E
	.align		8
        /*0070*/ 	.dword	$str$25
	.align		8
        /*0078*/ 	.dword	$str$26
	.align		8
        /*0080*/ 	.dword	$str$27
	.align		8
        /*0088*/ 	.dword	$str$28


//--------------------- .text._ZN7cutlass13device_kernelINS_4gemm6kernel13GemmUniversalIN4cute5tupleIJiiiiEEENS1_10collective13CollectiveMmaINS1_41MainloopSm100TmaUmmaWarpSpecializedSparseILi4ELi2ELi2ENS5_IJNS4_1CILi2EEENSA_ILi1EEESC_EEEEENS5_IJNSA_ILi256EEENSA_ILi128EEESG_EEENS_10bfloat16_tENS5_IJNS4_6LayoutINS5_IJiNS5_IJSB_iEEEiEEENS5_IJlNS5_IJSC_SB_EEElEEEEENSJ_INS5_IJNS5_IJNS5_IJNSA_ILi8EEESB_SP_EEEiEEENS5_IJNS5_IJNSA_ILi16EEESB_NSA_ILi4EEEEEEiEEEiEEENS5_IJNS5_IJNS5_IJSG_SS_NSA_ILi2048EEEEEENSA_ILi16384EEEEEENS5_IJNS5_IJSC_NSA_ILi1024EEENSA_ILi32EEEEEElEEElEEEEEEEESI_NS5_IJlSC_lEEENS4_8TiledMMAINS4_8MMA_AtomIJNS4_33SM100_MMA_F16BF16_2x1SM_SS_SPARSEISI_SI_fLi256ELi128ELNS4_4UMMA5MajorE0ELS1D_0ELNS1C_7ScaleInE0ELS1E_0EEEEEENSJ_INS5_IJSC_SC_SC_EEENS5_IJNSA_ILi0EEES1I_S1I_EEEEENS5_IJNS4_10UnderscoreES1L_S1L_EEEEENS4_18SM100_TMA_2SM_LOADENS4_14ComposedLayoutINS4_7SwizzleILi3ELi4ELi3EEENS4_25smem_sparse_ptr_flag_bitsILi2ELi16EEENSJ_INS5_IJNS5_IJSC_SP_EEENS5_IJSB_NSA_ILi64EEEEEEEEENS5_IJNS5_IJS1I_SG_EEESM_EEEEEEEvNS4_8identityES1O_NS1P_IS1R_NS4_18smem_ptr_flag_bitsILi16EEENSJ_INS5_IJSP_S1V_EEENS5_IJS1V_SC_EEEEEEEvS22_EENS_8epilogue10collective18CollectiveEpilogueINS2A_23Sm100TmaWarpSpecializedILi4ELi2ELi32ELb1ELb0EEEJNS5_IJSG_SG_SG_EEENS5_IJNSJ_ISG_SC_EENSJ_IS12_SC_EEEEEfNS5_IJSC_llEEEfS2J_NS2A_6fusion15FusionCallbacksIS2E_NS2K_17LinearCombinationIffffLNS_15FloatRoundStyleE2EEES2F_S2I_JEEENS4_5SM1004TMEM4LOAD26SM100_TMEM_LOAD_32dp32b32xENS4_13SM90_TMA_LOADENS1P_INS1Q_ILi2ELi5ELi2EEENS23_ILi32EEENSJ_INS5_IJS12_ST_EEENS5_IJSC_S12_EEEEEEENS4_39AutoVectorizingCopyWithAssumedAlignmentILi128EEENS4_14SM90_TMA_STOREES30_S32_S32_EEEvvEEEEvNT_6ParamsE --------------------------
	.section	.text._ZN7cutlass13device_kernelINS_4gemm6kernel13GemmUniversalIN4cute5tupleIJiiiiEEENS1_10collective13CollectiveMmaINS1_41MainloopSm100TmaUmmaWarpSpecializedSparseILi4ELi2ELi2ENS5_IJNS4_1CILi2EEENSA_ILi1EEESC_EEEEENS5_IJNSA_ILi256EEENSA_ILi128EEESG_EEENS_10bfloat16_tENS5_IJNS4_6LayoutINS5_IJiNS5_IJSB_iEEEiEEENS5_IJlNS5_IJSC_SB_EEElEEEEENSJ_INS5_IJNS5_IJNS5_IJNSA_ILi8EEESB_SP_EEEiEEENS5_IJNS5_IJNSA_ILi16EEESB_NSA_ILi4EEEEEEiEEEiEEENS5_IJNS5_IJNS5_IJSG_SS_NSA_ILi2048EEEEEENSA_ILi16384EEEEEENS5_IJNS5_IJSC_NSA_ILi1024EEENSA_ILi32EEEEEElEEElEEEEEEEESI_NS5_IJlSC_lEEENS4_8TiledMMAINS4_8MMA_AtomIJNS4_33SM100_MMA_F16BF16_2x1SM_SS_SPARSEISI_SI_fLi256ELi128ELNS4_4UMMA5MajorE0ELS1D_0ELNS1C_7ScaleInE0ELS1E_0EEEEEENSJ_INS5_IJSC_SC_SC_EEENS5_IJNSA_ILi0EEES1I_S1I_EEEEENS5_IJNS4_10UnderscoreES1L_S1L_EEEEENS4_18SM100_TMA_2SM_LOADENS4_14ComposedLayoutINS4_7SwizzleILi3ELi4ELi3EEENS4_25smem_sparse_ptr_flag_bitsILi2ELi16EEENSJ_INS5_IJNS5_IJSC_SP_EEENS5_IJSB_NSA_ILi64EEEEEEEEENS5_IJNS5_IJS1I_SG_EEESM_EEEEEEEvNS4_8identityES1O_NS1P_IS1R_NS4_18smem_ptr_flag_bitsILi16EEENSJ_INS5_IJSP_S1V_EEENS5_IJS1V_SC_EEEEEEEvS22_EENS_8epilogue10collective18CollectiveEpilogueINS2A_23Sm100TmaWarpSpecializedILi4ELi2ELi32ELb1ELb0EEEJNS5_IJSG_SG_SG_EEENS5_IJNSJ_ISG_SC_EENSJ_IS12_SC_EEEEEfNS5_IJSC_llEEEfS2J_NS2A_6fusion15FusionCallbacksIS2E_NS2K_17LinearCombinationIffffLNS_15FloatRoundStyleE2EEES2F_S2I_JEEENS4_5SM1004TMEM4LOAD26SM100_TMEM_LOAD_32dp32b32xENS4_13SM90_TMA_LOADENS1P_INS1Q_ILi2ELi5ELi2EEENS23_ILi32EEENSJ_INS5_IJS12_ST_EEENS5_IJSC_S12_EEEEEEENS4_39AutoVectorizingCopyWithAssumedAlignmentILi128EEENS4_14SM90_TMA_STOREES30_S32_S32_EEEvvEEEEvNT_6ParamsE,"ax",@progbits
	.align	128
.text._ZN7cutlass13device_kernelINS_4gemm6kernel13GemmUniversalIN4cute5tupleIJiiiiEEENS1_10collective13CollectiveMmaINS1_41MainloopSm100TmaUmmaWarpSpecializedSparseILi4ELi2ELi2ENS5_IJNS4_1CILi2EEENSA_ILi1EEESC_EEEEENS5_IJNSA_ILi256EEENSA_ILi128EEESG_EEENS_10bfloat16_tENS5_IJNS4_6LayoutINS5_IJiNS5_IJSB_iEEEiEEENS5_IJlNS5_IJSC_SB_EEElEEEEENSJ_INS5_IJNS5_IJNS5_IJNSA_ILi8EEESB_SP_EEEiEEENS5_IJNS5_IJNSA_ILi16EEESB_NSA_ILi4EEEEEEiEEEiEEENS5_IJNS5_IJNS5_IJSG_SS_NSA_ILi2048EEEEEENSA_ILi16384EEEEEENS5_IJNS5_IJSC_NSA_ILi1024EEENSA_ILi32EEEEEElEEElEEEEEEEESI_NS5_IJlSC_lEEENS4_8TiledMMAINS4_8MMA_AtomIJNS4_33SM100_MMA_F16BF16_2x1SM_SS_SPARSEISI_SI_fLi256ELi128ELNS4_4UMMA5MajorE0ELS1D_0ELNS1C_7ScaleInE0ELS1E_0EEEEEENSJ_INS5_IJSC_SC_SC_EEENS5_IJNSA_ILi0EEES1I_S1I_EEEEENS5_IJNS4_10UnderscoreES1L_S1L_EEEEENS4_18SM100_TMA_2SM_LOADENS4_14ComposedLayoutINS4_7SwizzleILi3ELi4ELi3EEENS4_25smem_sparse_ptr_flag_bitsILi2ELi16EEENSJ_INS5_IJNS5_IJSC_SP_EEENS5_IJSB_NSA_ILi64EEEEEEEEENS5_IJNS5_IJS1I_SG_EEESM_EEEEEEEvNS4_8identityES1O_NS1P_IS1R_NS4_18smem_ptr_flag_bitsILi16EEENSJ_INS5_IJSP_S1V_EEENS5_IJS1V_SC_EEEEEEEvS22_EENS_8epilogue10collective18CollectiveEpilogueINS2A_23Sm100TmaWarpSpecializedILi4ELi2ELi32ELb1ELb0EEEJNS5_IJSG_SG_SG_EEENS5_IJNSJ_ISG_SC_EENSJ_IS12_SC_EEEEEfNS5_IJSC_llEEEfS2J_NS2A_6fusion15FusionCallbacksIS2E_NS2K_17LinearCombinationIffffLNS_15FloatRoundStyleE2EEES2F_S2I_JEEENS4_5SM1004TMEM4LOAD26SM100_TMEM_LOAD_32dp32b32xENS4_13SM90_TMA_LOADENS1P_INS1Q_ILi2ELi5ELi2EEENS23_ILi32EEENSJ_INS5_IJS12_ST_EEENS5_IJSC_S12_EEEEEEENS4_39AutoVectorizingCopyWithAssumedAlignmentILi128EEENS4_14SM90_TMA_STOREES30_S32_S32_EEEvvEEEEvNT_6ParamsE:
        .type           _ZN7cutlass13device_kernelINS_4gemm6kernel13GemmUniversalIN4cute5tupleIJiiiiEEENS1_10collective13CollectiveMmaINS1_41MainloopSm100TmaUmmaWarpSpecializedSparseILi4ELi2ELi2ENS5_IJNS4_1CILi2EEENSA_ILi1EEESC_EEEEENS5_IJNSA_ILi256EEENSA_ILi128EEESG_EEENS_10bfloat16_tENS5_IJNS4_6LayoutINS5_IJiNS5_IJSB_iEEEiEEENS5_IJlNS5_IJSC_SB_EEElEEEEENSJ_INS5_IJNS5_IJNS5_IJNSA_ILi8EEESB_SP_EEEiEEENS5_IJNS5_IJNSA_ILi16EEESB_NSA_ILi4EEEEEEiEEEiEEENS5_IJNS5_IJNS5_IJSG_SS_NSA_ILi2048EEEEEENSA_ILi16384EEEEEENS5_IJNS5_IJSC_NSA_ILi1024EEENSA_ILi32EEEEEElEEElEEEEEEEESI_NS5_IJlSC_lEEENS4_8TiledMMAINS4_8MMA_AtomIJNS4_33SM100_MMA_F16BF16_2x1SM_SS_SPARSEISI_SI_fLi256ELi128ELNS4_4UMMA5MajorE0ELS1D_0ELNS1C_7ScaleInE0ELS1E_0EEEEEENSJ_INS5_IJSC_SC_SC_EEENS5_IJNSA_ILi0EEES1I_S1I_EEEEENS5_IJNS4_10UnderscoreES1L_S1L_EEEEENS4_18SM100_TMA_2SM_LOADENS4_14ComposedLayoutINS4_7SwizzleILi3ELi4ELi3EEENS4_25smem_sparse_ptr_flag_bitsILi2ELi16EEENSJ_INS5_IJNS5_IJSC_SP_EEENS5_IJSB_NSA_ILi64EEEEEEEEENS5_IJNS5_IJS1I_SG_EEESM_EEEEEEEvNS4_8identityES1O_NS1P_IS1R_NS4_18smem_ptr_flag_bitsILi16EEENSJ_INS5_IJSP_S1V_EEENS5_IJS1V_SC_EEEEEEEvS22_EENS_8epilogue10collective18CollectiveEpilogueINS2A_23Sm100TmaWarpSpecializedILi4ELi2ELi32ELb1ELb0EEEJNS5_IJSG_SG_SG_EEENS5_IJNSJ_ISG_SC_EENSJ_IS12_SC_EEEEEfNS5_IJSC_llEEEfS2J_NS2A_6fusion15FusionCallbacksIS2E_NS2K_17LinearCombinationIffffLNS_15FloatRoundStyleE2EEES2F_S2I_JEEENS4_5SM1004TMEM4LOAD26SM100_TMEM_LOAD_32dp32b32xENS4_13SM90_TMA_LOADENS1P_INS1Q_ILi2ELi5ELi2EEENS23_ILi32EEENSJ_INS5_IJS12_ST_EEENS5_IJSC_S12_EEEEEEENS4_39AutoVectorizingCopyWithAssumedAlignmentILi128EEENS4_14SM90_TMA_STOREES30_S32_S32_EEEvvEEEEvNT_6ParamsE,@function
        .size           _ZN7cutlass13device_kernelINS_4gemm6kernel13GemmUniversalIN4cute5tupleIJiiiiEEENS1_10collective13CollectiveMmaINS1_41MainloopSm100TmaUmmaWarpSpecializedSparseILi4ELi2ELi2ENS5_IJNS4_1CILi2EEENSA_ILi1EEESC_EEEEENS5_IJNSA_ILi256EEENSA_ILi128EEESG_EEENS_10bfloat16_tENS5_IJNS4_6LayoutINS5_IJiNS5_IJSB_iEEEiEEENS5_IJlNS5_IJSC_SB_EEElEEEEENSJ_INS5_IJNS5_IJNS5_IJNSA_ILi8EEESB_SP_EEEiEEENS5_IJNS5_IJNSA_ILi16EEESB_NSA_ILi4EEEEEEiEEEiEEENS5_IJNS5_IJNS5_IJSG_SS_NSA_ILi2048EEEEEENSA_ILi16384EEEEEENS5_IJNS5_IJSC_NSA_ILi1024EEENSA_ILi32EEEEEElEEElEEEEEEEESI_NS5_IJlSC_lEEENS4_8TiledMMAINS4_8MMA_AtomIJNS4_33SM100_MMA_F16BF16_2x1SM_SS_SPARSEISI_SI_fLi256ELi128ELNS4_4UMMA5MajorE0ELS1D_0ELNS1C_7ScaleInE0ELS1E_0EEEEEENSJ_INS5_IJSC_SC_SC_EEENS5_IJNSA_ILi0EEES1I_S1I_EEEEENS5_IJNS4_10UnderscoreES1L_S1L_EEEEENS4_18SM100_TMA_2SM_LOADENS4_14ComposedLayoutINS4_7SwizzleILi3ELi4ELi3EEENS4_25smem_sparse_ptr_flag_bitsILi2ELi16EEENSJ_INS5_IJNS5_IJSC_SP_EEENS5_IJSB_NSA_ILi64EEEEEEEEENS5_IJNS5_IJS1I_SG_EEESM_EEEEEEEvNS4_8identityES1O_NS1P_IS1R_NS4_18smem_ptr_flag_bitsILi16EEENSJ_INS5_IJSP_S1V_EEENS5_IJS1V_SC_EEEEEEEvS22_EENS_8epilogue10collective18CollectiveEpilogueINS2A_23Sm100TmaWarpSpecializedILi4ELi2ELi32ELb1ELb0EEEJNS5_IJSG_SG_SG_EEENS5_IJNSJ_ISG_SC_EENSJ_IS12_SC_EEEEEfNS5_IJSC_llEEEfS2J_NS2A_6fusion15FusionCallbacksIS2E_NS2K_17LinearCombinationIffffLNS_15FloatRoundStyleE2EEES2F_S2I_JEEENS4_5SM1004TMEM4LOAD26SM100_TMEM_LOAD_32dp32b32xENS4_13SM90_TMA_LOADENS1P_INS1Q_ILi2ELi5ELi2EEENS23_ILi32EEENSJ_INS5_IJS12_ST_EEENS5_IJSC_S12_EEEEEEENS4_39AutoVectorizingCopyWithAssumedAlignmentILi128EEENS4_14SM90_TMA_STOREES30_S32_S32_EEEvvEEEEvNT_6ParamsE,(.L_x_180 - _ZN7cutlass13device_kernelINS_4gemm6kernel13GemmUniversalIN4cute5tupleIJiiiiEEENS1_10collective13CollectiveMmaINS1_41MainloopSm100TmaUmmaWarpSpecializedSparseILi4ELi2ELi2ENS5_IJNS4_1CILi2EEENSA_ILi1EEESC_EEEEENS5_IJNSA_ILi256EEENSA_ILi128EEESG_EEENS_10bfloat16_tENS5_IJNS4_6LayoutINS5_IJiNS5_IJSB_iEEEiEEENS5_IJlNS5_IJSC_SB_EEElEEEEENSJ_INS5_IJNS5_IJNS5_IJNSA_ILi8EEESB_SP_EEEiEEENS5_IJNS5_IJNSA_ILi16EEESB_NSA_ILi4EEEEEEiEEEiEEENS5_IJNS5_IJNS5_IJSG_SS_NSA_ILi2048EEEEEENSA_ILi16384EEEEEENS5_IJNS5_IJSC_NSA_ILi1024EEENSA_ILi32EEEEEElEEElEEEEEEEESI_NS5_IJlSC_lEEENS4_8TiledMMAINS4_8MMA_AtomIJNS4_33SM100_MMA_F16BF16_2x1SM_SS_SPARSEISI_SI_fLi256ELi128ELNS4_4UMMA5MajorE0ELS1D_0ELNS1C_7ScaleInE0ELS1E_0EEEEEENSJ_INS5_IJSC_SC_SC_EEENS5_IJNSA_ILi0EEES1I_S1I_EEEEENS5_IJNS4_10UnderscoreES1L_S1L_EEEEENS4_18SM100_TMA_2SM_LOADENS4_14ComposedLayoutINS4_7SwizzleILi3ELi4ELi3EEENS4_25smem_sparse_ptr_flag_bitsILi2ELi16EEENSJ_INS5_IJNS5_IJSC_SP_EEENS5_IJSB_NSA_ILi64EEEEEEEEENS5_IJNS5_IJS1I_SG_EEESM_EEEEEEEvNS4_8identityES1O_NS1P_IS1R_NS4_18smem_ptr_flag_bitsILi16EEENSJ_INS5_IJSP_S1V_EEENS5_IJS1V_SC_EEEEEEEvS22_EENS_8epilogue10collective18CollectiveEpilogueINS2A_23Sm100TmaWarpSpecializedILi4ELi2ELi32ELb1ELb0EEEJNS5_IJSG_SG_SG_EEENS5_IJNSJ_ISG_SC_EENSJ_IS12_SC_EEEEEfNS5_IJSC_llEEEfS2J_NS2A_6fusion15FusionCallbacksIS2E_NS2K_17LinearCombinationIffffLNS_15FloatRoundStyleE2EEES2F_S2I_JEEENS4_5SM1004TMEM4LOAD26SM100_TMEM_LOAD_32dp32b32xENS4_13SM90_TMA_LOADENS1P_INS1Q_ILi2ELi5ELi2EEENS23_ILi32EEENSJ_INS5_IJS12_ST_EEENS5_IJSC_S12_EEEEEEENS4_39AutoVectorizingCopyWithAssumedAlignmentILi128EEENS4_14SM90_TMA_STOREES30_S32_S32_EEEvvEEEEvNT_6ParamsE)
        .other          _ZN7cutlass13device_kernelINS_4gemm6kernel13GemmUniversalIN4cute5tupleIJiiiiEEENS1_10collective13CollectiveMmaINS1_41MainloopSm100TmaUmmaWarpSpecializedSparseILi4ELi2ELi2ENS5_IJNS4_1CILi2EEENSA_ILi1EEESC_EEEEENS5_IJNSA_ILi256EEENSA_ILi128EEESG_EEENS_10bfloat16_tENS5_IJNS4_6LayoutINS5_IJiNS5_IJSB_iEEEiEEENS5_IJlNS5_IJSC_SB_EEElEEEEENSJ_INS5_IJNS5_IJNS5_IJNSA_ILi8EEESB_SP_EEEiEEENS5_IJNS5_IJNSA_ILi16EEESB_NSA_ILi4EEEEEEiEEEiEEENS5_IJNS5_IJNS5_IJSG_SS_NSA_ILi2048EEEEEENSA_ILi16384EEEEEENS5_IJNS5_IJSC_NSA_ILi1024EEENSA_ILi32EEEEEElEEElEEEEEEEESI_NS5_IJlSC_lEEENS4_8TiledMMAINS4_8MMA_AtomIJNS4_33SM100_MMA_F16BF16_2x1SM_SS_SPARSEISI_SI_fLi256ELi128ELNS4_4UMMA5MajorE0ELS1D_0ELNS1C_7ScaleInE0ELS1E_0EEEEEENSJ_INS5_IJSC_SC_SC_EEENS5_IJNSA_ILi0EEES1I_S1I_EEEEENS5_IJNS4_10UnderscoreES1L_S1L_EEEEENS4_18SM100_TMA_2SM_LOADENS4_14ComposedLayoutINS4_7SwizzleILi3ELi4ELi3EEENS4_25smem_sparse_ptr_flag_bitsILi2ELi16EEENSJ_INS5_IJNS5_IJSC_SP_EEENS5_IJSB_NSA_ILi64EEEEEEEEENS5_IJNS5_IJS1I_SG_EEESM_EEEEEEEvNS4_8identityES1O_NS1P_IS1R_NS4_18smem_ptr_flag_bitsILi16EEENSJ_INS5_IJSP_S1V_EEENS5_IJS1V_SC_EEEEEEEvS22_EENS_8epilogue10collective18CollectiveEpilogueINS2A_23Sm100TmaWarpSpecializedILi4ELi2ELi32ELb1ELb0EEEJNS5_IJSG_SG_SG_EEENS5_IJNSJ_ISG_SC_EENSJ_IS12_SC_EEEEEfNS5_IJSC_llEEEfS2J_NS2A_6fusion15FusionCallbacksIS2E_NS2K_17LinearCombinationIffffLNS_15FloatRoundStyleE2EEES2F_S2I_JEEENS4_5SM1004TMEM4LOAD26SM100_TMEM_LOAD_32dp32b32xENS4_13SM90_TMA_LOADENS1P_INS1Q_ILi2ELi5ELi2EEENS23_ILi32EEENSJ_INS5_IJS12_ST_EEENS5_IJSC_S12_EEEEEEENS4_39AutoVectorizingCopyWithAssumedAlignmentILi128EEENS4_14SM90_TMA_STOREES30_S32_S32_EEEvvEEEEvNT_6ParamsE,@"STO_CUDA_ENTRY STV_DEFAULT"
_ZN7cutlass13device_kernelINS_4gemm6kernel13GemmUniversalIN4cute5tupleIJiiiiEEENS1_10collective13CollectiveMmaINS1_41MainloopSm100TmaUmmaWarpSpecializedSparseILi4ELi2ELi2ENS5_IJNS4_1CILi2EEENSA_ILi1EEESC_EEEEENS5_IJNSA_ILi256EEENSA_ILi128EEESG_EEENS_10bfloat16_tENS5_IJNS4_6LayoutINS5_IJiNS5_IJSB_iEEEiEEENS5_IJlNS5_IJSC_SB_EEElEEEEENSJ_INS5_IJNS5_IJNS5_IJNSA_ILi8EEESB_SP_EEEiEEENS5_IJNS5_IJNSA_ILi16EEESB_NSA_ILi4EEEEEEiEEEiEEENS5_IJNS5_IJNS5_IJSG_SS_NSA_ILi2048EEEEEENSA_ILi16384EEEEEENS5_IJNS5_IJSC_NSA_ILi1024EEENSA_ILi32EEEEEElEEElEEEEEEEESI_NS5_IJlSC_lEEENS4_8TiledMMAINS4_8MMA_AtomIJNS4_33SM100_MMA_F16BF16_2x1SM_SS_SPARSEISI_SI_fLi256ELi128ELNS4_4UMMA5MajorE0ELS1D_0ELNS1C_7ScaleInE0ELS1E_0EEEEEENSJ_INS5_IJSC_SC_SC_EEENS5_IJNSA_ILi0EEES1I_S1I_EEEEENS5_IJNS4_10UnderscoreES1L_S1L_EEEEENS4_18SM100_TMA_2SM_LOADENS4_14ComposedLayoutINS4_7SwizzleILi3ELi4ELi3EEENS4_25smem_sparse_ptr_flag_bitsILi2ELi16EEENSJ_INS5_IJNS5_IJSC_SP_EEENS5_IJSB_NSA_ILi64EEEEEEEEENS5_IJNS5_IJS1I_SG_EEESM_EEEEEEEvNS4_8identityES1O_NS1P_IS1R_NS4_18smem_ptr_flag_bitsILi16EEENSJ_INS5_IJSP_S1V_EEENS5_IJS1V_SC_EEEEEEEvS22_EENS_8epilogue10collective18CollectiveEpilogueINS2A_23Sm100TmaWarpSpecializedILi4ELi2ELi32ELb1ELb0EEEJNS5_IJSG_SG_SG_EEENS5_IJNSJ_ISG_SC_EENSJ_IS12_SC_EEEEEfNS5_IJSC_llEEEfS2J_NS2A_6fusion15FusionCallbacksIS2E_NS2K_17LinearCombinationIffffLNS_15FloatRoundStyleE2EEES2F_S2I_JEEENS4_5SM1004TMEM4LOAD26SM100_TMEM_LOAD_32dp32b32xENS4_13SM90_TMA_LOADENS1P_INS1Q_ILi2ELi5ELi2EEENS23_ILi32EEENSJ_INS5_IJS12_ST_EEENS5_IJSC_S12_EEEEEEENS4_39AutoVectorizingCopyWithAssumedAlignmentILi128EEENS4_14SM90_TMA_STOREES30_S32_S32_EEEvvEEEEvNT_6ParamsE:
[----:B------:R-:W1:Y:S01]  /*0000*/  LDC R1, c[0x0][0x37c] ;  /* 0x0000df00ff017b82 */ /* 0x000e620000000800 */
[----:B------:R-:W2:Y:S01]  /*0010*/  S2R R103, SR_TID.X ;  /* 0x0000000000677919 */ /* 0x000ea20000002100 */
[----:B------:R-:W3:Y:S06]  /*0020*/  LDCU.64 UR6, c[0x0][0xa90] ;  /* 0x00015200ff0677ac */ /* 0x000eec0008000a00 */
[----:B------:R-:W4:Y:S01]  /*0030*/  S2UR UR37, SR_CgaCtaId ;  /* 0x00000000002579c3 */ /* 0x000f220000008800 */
[----:B------:R-:W-:Y:S02]  /*0040*/  PRMT R89, RZ, 0x7610, R89 ;  /* 0x00007610ff597816 */ /* 0x000fe40000000059 */
[----:B------:R-:W-:Y:S01]  /*0050*/  ELECT P4, URZ, PT ;  /* 0x0000000000ff782f */ /* 0x000fe20003880000 */
[----:B------:R-:W1:Y:S01]  /*0060*/  LDCU.64 UR38, c[0x0][0x358] ;  /* 0x00006b00ff2677ac */ /* 0x000e620008000a00 */
[----:B---3--:R-:W-:-:S04]  /*0070*/  UISETP.NE.U32.AND UP0, UPT, UR6, URZ, UPT ;  /* 0x000000ff0600728c */ /* 0x008fc8000bf05070 */
[----:B------:R-:W-:Y:S02]  /*0080*/  UISETP.NE.AND.EX UP0, UPT, UR7, URZ, UPT, UP0 ;  /* 0x000000ff0700728c */ /* 0x000fe4000bf05300 */
[----:B----4-:R-:W-:Y:S02]  /*0090*/  ULOP3.LUT UR4, UR37, 0x1, URZ, 0xc0, !UPT ;  /* 0x0000000125047892 */ /* 0x010fe4000f8ec0ff */
[----:B------:R-:W-:Y:S01]  /*00a0*/  ULOP3.LUT UR5, UR37, 0x1, URZ, 0x3c, !UPT ;  /* 0x0000000125057892 */ /* 0x000fe2000f8e3cff */
[----:B--2---:R-:W-:-:S05]  /*00b0*/  SHF.R.U32.HI R94, RZ, 0x5, R103 ;  /* 0x00000005ff5e7819 */ /* 0x004fca0000011667 */
[----:B------:R-:W2:Y:S02]  /*00c0*/  SHFL.IDX PT, R0, R94, RZ, 0x1f ;  /* 0x00001fff5e007589 */ /* 0x000ea400000e0000 */
[----:B--2---:R-:W-:Y:S01]  /*00d0*/  R2UR UR10, R0 ;  /* 0x00000000000a72ca */ /* 0x004fe200000e0000 */
[----:B-1----:R-:W-:-:S14]  /*00e0*/  BRA.U UP0, `(.L_x_0) ;  /* 0x00000001002c7547 */ /* 0x002fdc000b800000 */
[----:B------:R-:W1:Y:S02]  /*00f0*/  LDCU.64 UR8, c[0x0][0xa88] ;  /* 0x00015100ff0877ac */ /* 0x000e640008000a00 */
[----:B-1----:R-:W-:-:S04]  /*0100*/  UISETP.NE.U32.AND UP0, UPT, UR8, URZ, UPT ;  /* 0x000000ff0800728c */ /* 0x002fc8000bf05070 */
[----:B------:R-:W-:-:S09]  /*0110*/  UISETP.NE.AND.EX UP0, UPT, UR9, URZ, UPT, UP0 ;  /* 0x000000ff0900728c */ /* 0x000fd2000bf05300 */
[----:B------:R-:W-:Y:S05]  /*0120*/  BRA.U !UP0, `(.L_x_1) ;  /* 0x0000000108107547 */ /* 0x000fea000b800000 */
[----:B------:R-:W1:Y:S02]  /*0130*/  LDC.64 R2, c[0x0][0xa88] ;  /* 0x0002a200ff027b82 */ /* 0x000e640000000a00 */
[----:B-1----:R1:W5:Y:S01]  /*0140*/  LDG.E R49, desc[UR38][R2.64] ;  /* 0x0000002602317981 */ /* 0x002362000c1e1900 */
[----:B------:R-:W-:Y:S01]  /*0150*/  HFMA2 R89, -RZ, RZ, 0, 5.9604644775390625e-08 ;  /* 0x00000001ff597431 */ /* 0x000fe200000001ff */
[----:B------:R-:W-:Y:S05]  /*0160*/  BRA `(.L_x_0) ;  /* 0x00000000000c7947 */ /* 0x000fea0003800000 */
.L_x_1:
[----:B------:R-:W1:Y:S01]  /*0170*/  LDCU UR8, c[0x0][0xa80] ;  /* 0x00015000ff0877ac */ /* 0x000e620008000800 */
[----:B------:R-:W-:Y:S01]  /*0180*/  HFMA2 R89, -RZ, RZ, 0, 5.9604644775390625e-08 ;  /* 0x00000001ff597431 */ /* 0x000fe200000001ff */
[----:B-1----:R-:W-:-:S07]  /*0190*/  MOV R49, UR8 ;  /* 0x0000000800317c02 */ /* 0x002fce0008000f00 */
.L_x_0:
[----:B------:R-:W2:Y:S02]  /*01a0*/  LDCU.64 UR8, c[0x0][0xab0] ;  /* 0x00015600ff0877ac */ /* 0x000ea40008000a00 */
[----:B--2---:R-:W-:-:S04]  /*01b0*/  UISETP.NE.U32.AND UP0, UPT, UR8, URZ, UPT ;  /* 0x000000ff0800728c */ /* 0x004fc8000bf05070 */
[----:B------:R-:W-:-:S09]  /*01c0*/  UISETP.NE.AND.EX UP0, UPT, UR9, URZ, UPT, UP0 ;  /* 0x000000ff0900728c */ /* 0x000fd2000bf05300 */
[----:B------:R-:W-:Y:S05]  /*01d0*/  BRA.U UP0, `(.L_x_2) ;  /* 0x0000000100247547 */ /* 0x000fea000b800000 */
[----:B------:R-:W2:Y:S02]  /*01e0*/  LDCU.64 UR8, c[0x0][0xaa8] ;  /* 0x00015500ff0877ac */ /* 0x000ea40008000a00 */
[----:B--2---:R-:W-:-:S04]  /*01f0*/  UISETP.NE.U32.AND UP0, UPT, UR8, URZ, UPT ;  /* 0x000000ff0800728c */ /* 0x004fc8000bf05070 */
[----:B------:R-:W-:-:S09]  /*0200*/  UISETP.NE.AND.EX UP0, UPT, UR9, URZ, UPT, UP0 ;  /* 0x000000ff0900728c */ /* 0x000fd2000bf05300 */
[----:B------:R-:W-:Y:S05]  /*0210*/  BRA.U !UP0, `(.L_x_3) ;  /* 0x00000001080c7547 */ /* 0x000fea000b800000 */
[----:B------:R-:W2:Y:S02]  /*0220*/  LDC.64 R46, c[0x0][0xaa8] ;  /* 0x0002aa00ff2e7b82 */ /* 0x000ea40000000a00 */
[----:B--2---:R2:W5:Y:S01]  /*0230*/  LDG.E R46, desc[UR38][R46.64] ;  /* 0x000000262e2e7981 */ /* 0x004562000c1e1900 */
[----:B------:R-:W-:Y:S05]  /*0240*/  BRA `(.L_x_2) ;  /* 0x0000000000087947 */ /* 0x000fea0003800000 */
.L_x_3:
[----:B------:R-:W2:Y:S02]  /*0250*/  LDCU UR8, c[0x0][0xaa0] ;  /* 0x00015400ff0877ac */ /* 0x000ea40008000800 */
[----:B--2---:R-:W-:Y:S02]  /*0260*/  MOV R46, UR8 ;  /* 0x00000008002e7c02 */ /* 0x004fe40008000f00 */
.L_x_2:
[----:B------:R-:W-:Y:S01]  /*0270*/  IMAD.U32 R0, RZ, RZ, UR10 ;  /* 0x0000000aff007e24 */ /* 0x000fe2000f8e00ff */
[----:B------:R-:W-:Y:S04]  /*0280*/  BSSY.RECONVERGENT B0, `(.L_x_4) ;  /* 0x000000f000007945 */ /* 0x000fe80003800200 */
[C---:B------:R-:W-:Y:S02]  /*0290*/  ISETP.NE.OR P1, PT, R0.reuse, 0x1, !P4 ;  /* 0x000000010000780c */ /* 0x040fe40006725670 */
[----:B------:R-:W-:-:S11]  /*02a0*/  ISETP.NE.OR P0, PT, R0, 0x3, !P4 ;  /* 0x000000030000780c */ /* 0x000fd60006705670 */
[----:B------:R-:W-:Y:S05]  /*02b0*/  @P1 BRA `(.L_x_5) ;  /* 0x00000000002c1947 */ /* 0x000fea0003800000 */
[----:B------:R-:W3:Y:S02]  /*02c0*/  LDCU.64 UR8, c[0x0][0x348] ;  /* 0x00006900ff0877ac */ /* 0x000ee40008000a00 */
[----:B---3--:R-:W-:Y:S02]  /*02d0*/  UIADD3 UR14, UP2, UPT, UR8, 0x80, URZ ;  /* 0x00000080080e7890 */ /* 0x008fe4000ff5e0ff */
[----:B------:R-:W-:Y:S02]  /*02e0*/  UIADD3 UR12, UP1, UPT, UR8, 0x280, URZ ;  /* 0x00000280080c7890 */ /* 0x000fe4000ff3e0ff */
[----:B------:R-:W-:Y:S02]  /*02f0*/  UIADD3 UR8, UP0, UPT, UR8, 0x180, URZ ;  /* 0x0000018008087890 */ /* 0x000fe4000ff1e0ff */
[----:B------:R-:W-:Y:S02]  /*0300*/  UIADD3.X UR15, UPT, UPT, URZ, UR9, URZ, UP2, !UPT ;  /* 0x00000009ff0f7290 */ /* 0x000fe400097fe4ff */
[----:B------:R-:W-:-:S02]  /*0310*/  UIADD3.X UR13, UPT, UPT, URZ, UR9, URZ, UP1, !UPT ;  /* 0x00000009ff0d7290 */ /* 0x000fc40008ffe4ff */
[----:B------:R-:W-:-:S05]  /*0320*/  UIADD3.X UR9, UPT, UPT, URZ, UR9, URZ, UP0, !UPT ;  /* 0x00000009ff097290 */ /* 0x000fca00087fe4ff */
[----:B------:R3:W-:Y:S02]  /*0330*/  UTMACCTL.PF [UR14] ;  /* 0x000000000e0079b9 */ /* 0x0007e40008040000 */
[----:B------:R3:W-:Y:S02]  /*0340*/  UTMACCTL.PF [UR12] ;  /* 0x000000000c0079b9 */ /* 0x0007e40008040000 */
[----:B------:R3:W-:Y:S02]  /*0350*/  UTMACCTL.PF [UR8] ;  /* 0x00000000080079b9 */ /* 0x0007e40008040000 */
[----:B---3--:R-:W-:Y:S01]  /*0360*/  NOP ;  /* 0x0000000000007918 */ /* 0x008fe20000000000 */
.L_x_5:
[----:B------:R-:W-:Y:S05]  /*0370*/  BSYNC.RECONVERGENT B0 ;  /* 0x0000000000007941 */ /* 0x000fea0003800200 */
.L_x_4:
[----:B------:R-:W-:Y:S04]  /*0380*/  BSSY.RECONVERGENT B0, `(.L_x_6) ;  /* 0x000000a000007945 */ /* 0x000fe80003800200 */
[----:B------:R-:W-:Y:S05]  /*0390*/  @P0 BRA `(.L_x_7) ;  /* 0x0000000000200947 */ /* 0x000fea0003800000 */
[----:B------:R-:W3:Y:S02]  /*03a0*/  LDCU.64 UR8, c[0x0][0x348] ;  /* 0x00006900ff0877ac */ /* 0x000ee40008000a00 */
[----:B---3--:R-:W-:Y:S02]  /*03b0*/  UIADD3 UR12, UP1, UPT, UR8, 0x780, URZ ;  /* 0x00000780080c7890 */ /* 0x008fe4000ff3e0ff */
[----:B------:R-:W-:Y:S02]  /*03c0*/  UIADD3 UR8, UP0, UPT, UR8, 0x880, URZ ;  /* 0x0000088008087890 */ /* 0x000fe4000ff1e0ff */
[----:B------:R-:W-:Y:S02]  /*03d0*/  UIADD3.X UR13, UPT, UPT, URZ, UR9, URZ, UP1, !UPT ;  /* 0x00000009ff0d7290 */ /* 0x000fe40008ffe4ff */
[----:B------:R-:W-:-:S07]  /*03e0*/  UIADD3.X UR9, UPT, UPT, URZ, UR9, URZ, UP0, !UPT ;  /* 0x00000009ff097290 */ /* 0x000fce00087fe4ff */
[----:B------:R3:W-:Y:S02]  /*03f0*/  UTMACCTL.PF [UR12] ;  /* 0x000000000c0079b9 */ /* 0x0007e40008040000 */
[----:B------:R3:W-:Y:S02]  /*0400*/  UTMACCTL.PF [UR8] ;  /* 0x00000000080079b9 */ /* 0x0007e40008040000 */
[----:B---3--:R-:W-:Y:S01]  /*0410*/  NOP ;  /* 0x0000000000007918 */ /* 0x008fe20000000000 */
.L_x_7:
[----:B------:R-:W-:Y:S05]  /*0420*/  BSYNC.RECONVERGENT B0 ;  /* 0x0000000000007941 */ /* 0x000fea0003800200 */
.L_x_6:
[----:B------:R-:W3:Y:S01]  /*0430*/  LDCU.64 UR8, c[0x0][0xa88] ;  /* 0x00015100ff0877ac */ /* 0x000ee20008000a00 */
[----:B------:R-:W-:Y:S02]  /*0440*/  UISETP.EQ.U32.AND UP1, UPT, UR6, URZ, UPT ;  /* 0x000000ff0600728c */ /* 0x000fe4000bf22070 */
[----:B------:R-:W-:Y:S02]  /*0450*/  UPLOP3.LUT UP5, UPT, UPT, UPT, UPT, 0x80, 0x8 ;  /* 0x000000000008789c */ /* 0x000fe40003faf070 */
[----:B---3--:R-:W-:-:S04]  /*0460*/  UISETP.NE.U32.AND UP0, UPT, UR8, URZ, UPT ;  /* 0x000000ff0800728c */ /* 0x008fc8000bf05070 */
[----:B------:R-:W-:-:S04]  /*0470*/  UISETP.NE.AND.EX UP0, UPT, UR9, URZ, UPT, UP0 ;  /* 0x000000ff0900728c */ /* 0x000fc8000bf05300 */
[----:B------:R-:W-:-:S04]  /*0480*/  UISETP.EQ.OR.EX UP2, UPT, UR7, URZ, !UP0, UP1 ;  /* 0x000000ff0700728c */ /* 0x000fc8000c742710 */
[----:B------:R-:W-:-:S05]  /*0490*/  UP2UR UR50, UPR, URZ, 0x4 ;  /* 0x00000004ff327883 */ /* 0x000fca0008000000 */
[----:B------:R-:W-:Y:S07]  /*04a0*/  BRA.U !UP2, `(.L_x_8) ;  /* 0x000000010a207547 */ /* 0x000fee000b800000 */
[----:B------:R-:W-:Y:S01]  /*04b0*/  UISETP.NE.U32.AND UP2, UPT, UR6, URZ, UPT ;  /* 0x000000ff0600728c */ /* 0x000fe2000bf45070 */
[----:B-----5:R-:W-:Y:S01]  /*04c0*/  FSETP.NEU.AND P0, PT, R49, RZ, PT ;  /* 0x000000ff3100720b */ /* 0x020fe20003f0d000 */
[----:B------:R-:W-:Y:S02]  /*04d0*/  USEL UR6, URZ, 0xffffffff, UP0 ;  /* 0xffffffffff067887 */ /* 0x000fe40008000000 */
[----:B------:R-:W-:-:S10]  /*04e0*/  UISETP.NE.AND.EX UP2, UPT, UR7, URZ, UPT, UP2 ;  /* 0x000000ff0700728c */ /* 0x000fd4000bf45320 */
[----:B------:R-:W-:Y:S01]  /*04f0*/  VOTEU.ANY UP1, P0 ;  /* 0x0000000000ff7886 */ /* 0x000fe20000020100 */
[----:B------:R-:W-:-:S04]  /*0500*/  @!UP2 USEL UR6, URZ, 0xffffffff, UP1 ;  /* 0xffffffffff06a887 */ /* 0x000fc80008800000 */
[----:B------:R-:W-:-:S04]  /*0510*/  ULOP3.LUT UR6, UR6, 0x1, URZ, 0xc0, !UPT ;  /* 0x0000000106067892 */ /* 0x000fc8000f8ec0ff */
[----:B------:R-:W-:-:S11]  /*0520*/  UISETP.NE.U32.AND UP5, UPT, UR6, 0x1, UPT ;  /* 0x000000010600788c */ /* 0x000fd6000bfa5070 */
.L_x_8:
[----:B------:R-:W3:Y:S02]  /*0530*/  SHFL.IDX PT, R0, R94, RZ, 0x1f ;  /* 0x00001fff5e007589 */ /* 0x000ee400000e0000 */
[----:B---3--:R-:W-:-:S13]  /*0540*/  ISETP.NE.AND P0, PT, R0, RZ, PT ;  /* 0x000000ff0000720c */ /* 0x008fda0003f05270 */
[----:B------:R-:W-:Y:S05]  /*0550*/  @P0 BRA `(.L_x_9) ;  /* 0x0000000000440947 */ /* 0x000fea0003800000 */
[----:B------:R-:W-:Y:S01]  /*0560*/  UMOV UR7, 0x400 ;  /* 0x0000040000077882 */ /* 0x000fe20000000000 */
[----:B------:R-:W-:Y:S01]  /*0570*/  UMOV UR6, 0x1 ;  /* 0x0000000100067882 */ /* 0x000fe20000000000 */
[----:B------:R-:W-:Y:S02]  /*0580*/  ULEA UR7, UR37, UR7, 0x18 ;  /* 0x0000000725077291 */ /* 0x000fe4000f8ec0ff */
[----:B------:R-:W-:-:S04]  /*0590*/  UIADD3 UR8, UPT, UPT, -UR6, 0x100000, URZ ;  /* 0x0010000006087890 */ /* 0x000fc8000fffe1ff */
[----:B------:R-:W-:Y:S02]  /*05a0*/  USHF.L.U32 UR9, UR8, 0xb, URZ ;  /* 0x0000000b08097899 */ /* 0x000fe400080006ff */
[----:B------:R-:W-:Y:S01]  /*05b0*/  USHF.L.U32 UR8, UR8, 0x1, URZ ;  /* 0x0000000108087899 */ /* 0x000fe200080006ff */
[----:B------:R-:W-:Y:S01]  /*05c0*/  ELECT P0, URZ, PT ;  /* 0x0000000000ff782f */ /* 0x000fe20003800000 */
[----:B------:R-:W3:Y:S10]  /*05d0*/  FENCE.VIEW.ASYNC.S ;  /* 0x00000000000073c6 */ /* 0x000ef40000000000 */
[----:B---3--:R3:W4:Y:S01]  /*05e0*/  SYNCS.EXCH.64 URZ, [UR7], UR8 ;  /* 0x0000000807ff75b2 */ /* 0x0087220008000100 */
[----:B------:R3:W1:Y:S01]  /*05f0*/  SYNCS.EXCH.64 URZ, [UR7+0x20], UR8 ;  /* 0x0000200807ff75b2 */ /* 0x0006620008000100 */
[----:B------:R3:W1:Y:S01]  /*0600*/  SYNCS.EXCH.64 URZ, [UR7+0x8], UR8 ;  /* 0x0000080807ff75b2 */ /* 0x0006620008000100 */
[----:B------:R3:W1:Y:S01]  /*0610*/  SYNCS.EXCH.64 URZ, [UR7+0x28], UR8 ;  /* 0x0000280807ff75b2 */ /* 0x0006620008000100 */
[----:B------:R3:W1:Y:S01]  /*0620*/  SYNCS.EXCH.64 URZ, [UR7+0x10], UR8 ;  /* 0x0000100807ff75b2 */ /* 0x0006620008000100 */
[----:B------:R3:W1:Y:S01]  /*0630*/  SYNCS.EXCH.64 URZ, [UR7+0x30], UR8 ;  /* 0x0000300807ff75b2 */ /* 0x0006620008000100 */
[----:B------:R3:W1:Y:S01]  /*0640*/  SYNCS.EXCH.64 URZ, [UR7+0x18], UR8 ;  /* 0x0000180807ff75b2 */ /* 0x0006620008000100 */
[----:B------:R3:W1:Y:S01]  /*0650*/  SYNCS.EXCH.64 URZ, [UR7+0x38], UR8 ;  /* 0x0000380807ff75b2 */ /* 0x0006620008000100 */
[----:B------:R-:W-:Y:S01]  /*0660*/  NOP ;  /* 0x0000000000007918 */ /* 0x000fe20000000000 */
.L_x_9:
[----:B------:R-:W2:Y:S01]  /*0670*/  SHFL.IDX PT, R0, R94, RZ, 0x1f ;  /* 0x00001fff5e007589 */ /* 0x000ea200000e0000 */
[----:B------:R-:W-:Y:S01]  /*0680*/  NOP ;  /* 0x0000000000007918 */ /* 0x000fe20000000000 */
[----:B--2---:R-:W-:-:S13]  /*0690*/  ISETP.NE.AND P0, PT, R0, 0x1, PT ;  /* 0x000000010000780c */ /* 0x004fda0003f05270 */
[----:B------:R-:W-:Y:S05]  /*06a0*/  @P0 BRA `(.L_x_10) ;  /* 0x0000000000540947 */ /* 0x000fea0003800000 */
[----:B---3--:R-:W-:Y:S01]  /*06b0*/  UMOV UR8, 0x400 ;  /* 0x0000040000087882 */ /* 0x008fe20000000000 */
[----:B------:R-:W-:Y:S01]  /*06c0*/  UMOV UR7, 0x20 ;  /* 0x0000002000077882 */ /* 0x000fe20000000000 */
[----:B------:R-:W-:Y:S01]  /*06d0*/  UMOV UR6, 0x80 ;  /* 0x0000008000067882 */ /* 0x000fe20000000000 */
[----:B------:R-:W-:Y:S02]  /*06e0*/  ULEA UR8, UR37, UR8, 0x18 ;  /* 0x0000000825087291 */ /* 0x000fe4000f8ec0ff */
[----:B------:R-:W-:-:S04]  /*06f0*/  UIADD3 UR12, UPT, UPT, -UR7, 0x100000, URZ ;  /* 0x00100000070c7890 */ /* 0x000fc8000fffe1ff */
[----:B------:R-:W-:Y:S02]  /*0700*/  USHF.L.U32 UR13, UR12, 0xb, URZ ;  /* 0x0000000b0c0d7899 */ /* 0x000fe400080006ff */
[----:B------:R-:W-:Y:S02]  /*0710*/  USHF.L.U32 UR12, UR12, 0x1, URZ ;  /* 0x000000010c0c7899 */ /* 0x000fe400080006ff */
[----:B------:R-:W-:-:S04]  /*0720*/  UIADD3 UR6, UPT, UPT, -UR6, 0x100000, URZ ;  /* 0x0010000006067890 */ /* 0x000fc8000fffe1ff */
[----:B------:R-:W-:Y:S02]  /*0730*/  USHF.L.U32 UR7, UR6, 0xb, URZ ;  /* 0x0000000b06077899 */ /* 0x000fe400080006ff */
[----:B------:R-:W-:Y:S01]  /*0740*/  USHF.L.U32 UR6, UR6, 0x1, URZ ;  /* 0x0000000106067899 */ /* 0x000fe200080006ff */
[----:B------:R-:W-:Y:S01]  /*0750*/  ELECT P0, URZ, PT ;  /* 0x0000000000ff782f */ /* 0x000fe20003800000 */
[----:B------:R-:W2:Y:S02]  /*0760*/  FENCE.VIEW.ASYNC.S ;  /* 0x00000000000073c6 */ /* 0x000ea40000000000 */
[----:B--2---:R2:W3:Y:S08]  /*0770*/  SYNCS.EXCH.64 URZ, [UR8+0x40], UR12 ;  /* 0x0000400c08ff75b2 */ /* 0x0044f00008000100 */
        /* <DEDUP_REMOVED lines=8> */
.L_x_10:
[----:B------:R-:W4:Y:S01]  /*0800*/  SHFL.IDX PT, R0, R94, RZ, 0x1f ;  /* 0x00001fff5e007589 */ /* 0x000f2200000e0000 */
[----:B------:R-:W-:Y:S01]  /*0810*/  NOP ;  /* 0x0000000000007918 */ /* 0x000fe20000000000 */
[----:B----4-:R-:W-:-:S13]  /*0820*/  ISETP.NE.AND P0, PT, R0, 0x3, PT ;  /* 0x000000030000780c */ /* 0x010fda0003f05270 */
[----:B------:R-:W-:Y:S05]  /*0830*/  @P0 BRA `(.L_x_11) ;  /* 0x00000000002c0947 */ /* 0x000fea0003800000 */
[----:B--23--:R-:W-:Y:S01]  /*0840*/  UMOV UR7, 0x400 ;  /* 0x0000040000077882 */ /* 0x00cfe20000000000 */
[----:B------:R-:W-:Y:S01]  /*0850*/  UMOV UR6, 0x20 ;  /* 0x0000002000067882 */ /* 0x000fe20000000000 */
[----:B------:R-:W-:Y:S02]  /*0860*/  ULEA UR7, UR37, UR7, 0x18 ;  /* 0x0000000725077291 */ /* 0x000fe4000f8ec0ff */
[----:B------:R-:W-:-:S04]  /*0870*/  UIADD3 UR8, UPT, UPT, -UR6, 0x100000, URZ ;  /* 0x0010000006087890 */ /* 0x000fc8000fffe1ff */
[----:B------:R-:W-:Y:S02]  /*0880*/  USHF.L.U32 UR9, UR8, 0xb, URZ ;  /* 0x0000000b08097899 */ /* 0x000fe400080006ff */
[----:B------:R-:W-:Y:S01]  /*0890*/  USHF.L.U32 UR8, UR8, 0x1, URZ ;  /* 0x0000000108087899 */ /* 0x000fe200080006ff */
[----:B------:R-:W-:Y:S01]  /*08a0*/  ELECT P0, URZ, PT ;  /* 0x0000000000ff782f */ /* 0x000fe20003800000 */
[----:B------:R-:W2:Y:S10]  /*08b0*/  FENCE.VIEW.ASYNC.S ;  /* 0x00000000000073c6 */ /* 0x000eb40000000000 */
[----:B--2---:R4:W2:Y:S01]  /*08c0*/  SYNCS.EXCH.64 URZ, [UR7+0x80], UR8 ;  /* 0x0000800807ff75b2 */ /* 0x0048a20008000100 */
[----:B------:R4:W3:Y:S02]  /*08d0*/  SYNCS.EXCH.64 URZ, [UR7+0x88], UR8 ;  /* 0x0000880807ff75b2 */ /* 0x0008e40008000100 */
[----:B----4-:R-:W-:Y:S01]  /*08e0*/  NOP ;  /* 0x0000000000007918 */ /* 0x010fe20000000000 */
.L_x_11:
[----:B------:R-:W4:Y:S01]  /*08f0*/  SHFL.IDX PT, R0, R94, RZ, 0x1f ;  /* 0x00001fff5e007589 */ /* 0x000f2200000e0000 */
[----:B------:R-:W-:Y:S01]  /*0900*/  NOP ;  /* 0x0000000000007918 */ /* 0x000fe20000000000 */
[----:B----4-:R-:W-:-:S13]  /*0910*/  ISETP.NE.AND P0, PT, R0, 0x4, PT ;  /* 0x000000040000780c */ /* 0x010fda0003f05270 */
[----:B------:R-:W-:Y:S05]  /*0920*/  @P0 BRA `(.L_x_12) ;  /* 0x0000000000480947 */ /* 0x000fea0003800000 */
[----:B--23--:R-:W-:Y:S01]  /*0930*/  UMOV UR8, 0x1e0 ;  /* 0x000001e000087882 */ /* 0x00cfe20000000000 */
[----:B------:R-:W-:Y:S01]  /*0940*/  UMOV UR7, 0x400 ;  /* 0x0000040000077882 */ /* 0x000fe20000000000 */
[----:B------:R-:W-:Y:S01]  /*0950*/  USEL UR8, UR8, 0x1a0, UP5 ;  /* 0x000001a008087887 */ /* 0x000fe2000a800000 */
        /* <DEDUP_REMOVED lines=10> */
[----:B--2---:R4:W2:Y:S08]  /*0a00*/  SYNCS.EXCH.64 URZ, [UR7+0x90], UR12 ;  /* 0x0000900c07ff75b2 */ /* 0x0048b00008000100 */
[----:B------:R4:W3:Y:S01]  /*0a10*/  SYNCS.EXCH.64 URZ, [UR7+0xa0], UR8 ;  /* 0x0000a00807ff75b2 */ /* 0x0008e20008000100 */
[----:B------:R4:W1:Y:S01]  /*0a20*/  SYNCS.EXCH.64 URZ, [UR7+0x98], UR12 ;  /* 0x0000980c07ff75b2 */ /* 0x0008620008000100 */
[----:B------:R4:W1:Y:S02]  /*0a30*/  SYNCS.EXCH.64 URZ, [UR7+0xa8], UR8 ;  /* 0x0000a80807ff75b2 */ /* 0x0008640008000100 */
[----:B----4-:R-:W-:Y:S01]  /*0a40*/  NOP ;  /* 0x0000000000007918 */ /* 0x010fe20000000000 */
.L_x_12:
[----:B------:R-:W4:Y:S01]  /*0a50*/  SHFL.IDX PT, R0, R94, RZ, 0x1f ;  /* 0x00001fff5e007589 */ /* 0x000f2200000e0000 */
[----:B------:R-:W-:Y:S01]  /*0a60*/  NOP ;  /* 0x0000000000007918 */ /* 0x000fe20000000000 */
[----:B----4-:R-:W-:-:S13]  /*0a70*/  ISETP.NE.AND P0, PT, R0, 0x5, PT ;  /* 0x000000050000780c */ /* 0x010fda0003f05270 */
[----:B------:R-:W-:Y:S05]  /*0a80*/  @P0 BRA `(.L_x_13) ;  /* 0x0000000000440947 */ /* 0x000fea0003800000 */
[----:B--23--:R-:W-:Y:S01]  /*0a90*/  UMOV UR8, 0x400 ;  /* 0x0000040000087882 */ /* 0x00cfe20000000000 */
        /* <DEDUP_REMOVED lines=16> */
.L_x_13:
[----:B------:R-:W4:Y:S01]  /*0ba0*/  SHFL.IDX PT, R0, R94, RZ, 0x1f ;  /* 0x00001fff5e007589 */ /* 0x000f2200000e0000 */
[----:B------:R-:W-:Y:S01]  /*0bb0*/  ISETP.NE.OR P1, PT, RZ, UR10, !P4 ;  /* 0x0000000aff007c0c */ /* 0x000fe2000e725670 */
        /* <DEDUP_REMOVED lines=12> */
[----:B------:R4:W3:Y:S01]  /*0c80*/  SYNCS.EXCH.64 URZ, [UR7+0xe0], UR8 ;  /* 0x0000e00807ff75b2 */ /* 0x0008e20008000100 */
[----:B------:R4:W1:Y:S01]  /*0c90*/  SYNCS.EXCH.64 URZ, [UR7+0xd8], UR8 ;  /* 0x0000d80807ff75b2 */ /* 0x0008620008000100 */
[----:B------:R4:W1:Y:S02]  /*0ca0*/  SYNCS.EXCH.64 URZ, [UR7+0xe8], UR8 ;  /* 0x0000e80807ff75b2 */ /* 0x0008640008000100 */
[----:B----4-:R-:W-:Y:S01]  /*0cb0*/  NOP ;  /* 0x0000000000007918 */ /* 0x010fe20000000000 */
.L_x_14:
[----:B------:R-:W-:Y:S01]  /*0cc0*/  VOTEU.ALL UP1, P1 ;  /* 0x0000000000ff7886 */ /* 0x000fe20000820000 */
[----:B--23--:R-:W2:Y:S01]  /*0cd0*/  LDCU UR7, c[0x0][0x36c] ;  /* 0x00006d80ff0777ac */ /* 0x00cea20008000800 */
[----:B------:R-:W-:Y:S01]  /*0ce0*/  NOP ;  /* 0x0000000000007918 */ /* 0x000fe20000000000 */
[----:B------:R-:W-:Y:S01]  /*0cf0*/  LOP3.LUT R11, R103, 0x1f, RZ, 0xc0, !PT ;  /* 0x0000001f670b7812 */ /* 0x000fe200078ec0ff */
[----:B------:R-:W-:Y:S01]  /*0d00*/  UMOV UR8, 0x20 ;  /* 0x0000002000087882 */ /* 0x000fe20000000000 */
[----:B------:R-:W-:Y:S01]  /*0d10*/  @!UP1 UMOV UR6, 0x400 ;  /* 0x0000040000069882 */ /* 0x000fe20000000000 */
[----:B------:R-:W-:-:S04]  /*0d20*/  @!UP1 UIADD3 UR8, UPT, UPT, -UR8, 0x100000, URZ ;  /* 0x0010000008089890 */ /* 0x000fc8000fffe1ff */
[----:B------:R-:W-:Y:S02]  /*0d30*/  @!UP1 USHF.L.U32 UR9, UR8, 0xb, URZ ;  /* 0x0000000b08099899 */ /* 0x000fe400080006ff */
[----:B------:R-:W-:Y:S02]  /*0d40*/  @!UP1 USHF.L.U32 UR8, UR8, 0x1, URZ ;  /* 0x0000000108089899 */ /* 0x000fe400080006ff */
[----:B------:R-:W-:Y:S01]  /*0d50*/  @!UP1 ULEA UR6, UR37, UR6, 0x18 ;  /* 0x0000000625069291 */ /* 0x000fe2000f8ec0ff */
[----:B------:R-:W-:Y:S01]  /*0d60*/  VOTEU.ALL UP1, P1 ;  /* 0x0000000000ff7886 */ /* 0x000fe20000820000 */
[----:B------:R-:W-:Y:S01]  /*0d70*/  UISETP.NE.AND UP4, UPT, UR10, URZ, UPT ;  /* 0x000000ff0a00728c */ /* 0x000fe2000bf85270 */
[----:B------:R-:W3:Y:S09]  /*0d80*/  FENCE.VIEW.ASYNC.S ;  /* 0x00000000000073c6 */ /* 0x000ef20000000000 */
[----:B---3--:R3:W4:Y:S01]  /*0d90*/  @!UP1 SYNCS.EXCH.64 URZ, [UR6+0xf0], UR8 ;  /* 0x0000f00806ff95b2 */ /* 0x0087220008000100 */
[----:B--2---:R-:W-:-:S09]  /*0da0*/  UISETP.EQ.U32.AND UP1, UPT, UR7, 0x1, UPT ;  /* 0x000000010700788c */ /* 0x004fd2000bf22070 */
[----:B------:R-:W-:Y:S05]  /*0db0*/  BRA.U !UP1, `(.L_x_15) ;  /* 0x0000000109087547 */ /* 0x000fea000b800000 */
[----:B-1--4-:R-:W-:Y:S01]  /*0dc0*/  UCGABAR_ARV ;  /* 0x00000000000079c7 */ /* 0x012fe20008000000 */
[----:B------:R-:W-:Y:S05]  /*0dd0*/  BRA `(.L_x_16) ;  /* 0x0000000000047947 */ /* 0x000fea0003800000 */
.L_x_15:
[----:B-1--4-:R-:W-:Y:S01]  /*0de0*/  NOP ;  /* 0x0000000000007918 */ /* 0x012fe20000000000 */
.L_x_16:
[----:B------:R-:W1:Y:S01]  /*0df0*/  S2R R21, SR_CTAID.X ;  /* 0x0000000000157919 */ /* 0x000e620000002500 */
[----:B------:R-:W-:-:S05]  /*0e00*/  CS2R.32 R88, SR_CgaSize ;  /* 0x0000000000587805 */ /* 0x000fca0000008a00 */
[----:B------:R-:W-:-:S05]  /*0e10*/  IMAD R88, R88, -0xa0, RZ ;  /* 0xffffff6058587824 */ /* 0x000fca00078e02ff */
[----:B------:R-:W-:-:S14]  /*0e20*/  R2UR UR7, R88 ;  /* 0x00000000580772ca */ /* 0x000fdc00000e0000 */
[----:B------:R-:W2:Y:S01]  /*0e30*/  LDCU UR7, c[0x0][UR7+0x2b0] ;  /* 0x00005600070777ac */ /* 0x000ea20008000800 */
[----:B------:R-:W-:-:S05]  /*0e40*/  CS2R.32 R3, SR_CgaSize ;  /* 0x0000000000037805 */ /* 0x000fca0000008a00 */
[----:B------:R-:W-:-:S06]  /*0e50*/  IMAD R3, R3, -0xa0, RZ ;  /* 0xffffff6003037824 */ /* 0x000fcc00078e02ff */
[----:B------:R-:W4:Y:S01]  /*0e60*/  LDC R3, c[0x0][R3+0x2a0] ;  /* 0x0000a80003037b82 */ /* 0x000f220000000800 */
[----:B------:R-:W-:Y:S01]  /*0e70*/  PRMT R10, RZ, 0x7610, R10 ;  /* 0x00007610ff0a7816 */ /* 0x000fe2000000000a */
[----:B------:R-:W2:Y:S01]  /*0e80*/  S2R R20, SR_CTAID.Y ;  /* 0x0000000000147919 */ /* 0x000ea20000002600 */
[----:B------:R-:W-:-:S05]  /*0e90*/  CS2R.32 R88, SR_CgaSize ;  /* 0x0000000000587805 */ /* 0x000fca0000008a00 */
[----:B------:R-:W-:-:S05]  /*0ea0*/  IMAD R88, R88, -0xa0, RZ ;  /* 0xffffff6058587824 */ /* 0x000fca00078e02ff */
[----:B---3--:R-:W-:-:S14]  /*0eb0*/  R2UR UR6, R88 ;  /* 0x00000000580672ca */ /* 0x008fdc00000e0000 */
[----:B------:R-:W3:Y:S01]  /*0ec0*/  LDCU UR6, c[0x0][UR6+0x2b4] ;  /* 0x00005680060677ac */ /* 0x000ee20008000800 */
[----:B------:R-:W-:Y:S01]  /*0ed0*/  UISETP.NE.AND UP2, UPT, UR10, 0x2, UPT ;  /* 0x000000020a00788c */ /* 0x000fe2000bf45270 */
[----:B------:R-:W-:-:S05]  /*0ee0*/  CS2R.32 R0, SR_CgaSize ;  /* 0x0000000000007805 */ /* 0x000fca0000008a00 */
[----:B------:R-:W-:-:S06]  /*0ef0*/  IMAD R0, R0, -0xa0, RZ ;  /* 0xffffff6000007824 */ /* 0x000fcc00078e02ff */
[----:B------:R-:W4:Y:S08]  /*0f00*/  LDC R0, c[0x0][R0+0x2a4] ;  /* 0x0000a90000007b82 */ /* 0x000f300000000800 */
[----:B------:R-:W4:Y:S08]  /*0f10*/  LDC R13, c[0x0][0xd24] ;  /* 0x00034900ff0d7b82 */ /* 0x000f300000000800 */
[----:B------:R-:W4:Y:S01]  /*0f20*/  LDC R2, c[0x0][0xd24] ;  /* 0x00034900ff027b82 */ /* 0x000f220000000800 */
[----:B-1----:R-:W-:-:S07]  /*0f30*/  I2FP.F32.U32 R5, R21 ;  /* 0x0000001500057245 */ /* 0x002fce0000201000 */
[----:B------:R-:W1:Y:S01]  /*0f40*/  S2UR UR36, SR_CTAID.Z ;  /* 0x00000000002479c3 */ /* 0x000e620000002700 */
[----:B--2---:R-:W-:Y:S01]  /*0f50*/  I2FP.F32.U32 R4, R20 ;  /* 0x0000001400047245 */ /* 0x004fe20000201000 */
[----:B------:R-:W-:-:S04]  /*0f60*/  FMUL R5, R5, UR7 ;  /* 0x0000000705057c20 */ /* 0x000fc80008400000 */
[----:B---3--:R-:W-:Y:S01]  /*0f70*/  FMUL R4, R4, UR6 ;  /* 0x0000000604047c20 */ /* 0x008fe20008400000 */
[----:B------:R-:W2:Y:S01]  /*0f80*/  F2I.U32.TRUNC.NTZ R88, R5 ;  /* 0x0000000500587305 */ /* 0x000ea2000020f000 */
[----:B------:R-:W3:Y:S01]  /*0f90*/  LDCU UR6, c[0x0][0xd30] ;  /* 0x0001a600ff0677ac */ /* 0x000ee20008000800 */
[----:B----4-:R-:W-:-:S06]  /*0fa0*/  ISETP.GE.AND P0, PT, R13, 0x1, PT ;  /* 0x000000010d00780c */ /* 0x010fcc0003f06270 */
[----:B------:R-:W4:Y:S01]  /*0fb0*/  F2I.U32.TRUNC.NTZ R81, R4 ;  /* 0x0000000400517305 */ /* 0x000f22000020f000 */
[----:B--2---:R-:W-:-:S04]  /*0fc0*/  IMAD.MOV R88, RZ, RZ, -R88 ;  /* 0x000000ffff587224 */ /* 0x004fc800078e0a58 */
[----:B------:R-:W-:Y:S01]  /*0fd0*/  IMAD R88, R3, R88, R21 ;  /* 0x0000005803587224 */ /* 0x000fe200078e0215 */
[----:B------:R-:W-:Y:S01]  /*0fe0*/  LOP3.LUT R3, R21, 0x1, RZ, 0xc0, !PT ;  /* 0x0000000115037812 */ /* 0x000fe200078ec0ff */
[----:B---3--:R-:W-:Y:S01]  /*0ff0*/  UISETP.NE.AND UP3, UPT, UR6, 0x1, UPT ;  /* 0x000000010600788c */ /* 0x008fe2000bf65270 */
[----:B----4-:R-:W-:-:S04]  /*1000*/  IMAD.MOV R81, RZ, RZ, -R81 ;  /* 0x000000ffff517224 */ /* 0x010fc800078e0a51 */
[----:B------:R-:W-:Y:S01]  /*1010*/  IMAD R81, R0, R81, R20 ;  /* 0x0000005100517224 */ /* 0x000fe200078e0214 */
[----:B------:R-:W-:Y:S01]  /*1020*/  PRMT R0, RZ, 0x7610, R0 ;  /* 0x00007610ff007816 */ /* 0x000fe20000000000 */
[----:B-1----:R-:W-:Y:S06]  /*1030*/  BRA.U UP4, `(.L_x_17) ;  /* 0x0000000104247547 */ /* 0x002fec000b800000 */
[----:B------:R-:W-:Y:S01]  /*1040*/  ISETP.NE.AND P1, PT, R81, RZ, PT ;  /* 0x000000ff5100720c */ /* 0x000fe20003f25270 */
[----:B------:R-:W-:Y:S01]  /*1050*/  IMAD.MOV.U32 R0, RZ, RZ, 0x3 ;  /* 0x00000003ff007424 */ /* 0x000fe200078e00ff */
[C---:B------:R-:W-:Y:S02]  /*1060*/  LOP3.LUT R5, R88.reuse, 0xfffffffe, RZ, 0xc0, !PT ;  /* 0xfffffffe58057812 */ /* 0x040fe400078ec0ff */
[----:B------:R-:W-:Y:S02]  /*1070*/  ISETP.LT.U32.OR P1, PT, R88, 0x2, !P1 ;  /* 0x000000025800780c */ /* 0x000fe40004f21470 */
[----:B------:R-:W-:Y:S02]  /*1080*/  SHF.L.U32 R0, R0, R5, RZ ;  /* 0x0000000500007219 */ /* 0x000fe400000006ff */
[----:B------:R-:W-:Y:S02]  /*1090*/  SEL R7, RZ, 0x1, !P1 ;  /* 0x00000001ff077807 */ /* 0x000fe40004800000 */
[----:B------:R-:W-:-:S05]  /*10a0*/  SEL R4, RZ, 0x2, !P1 ;  /* 0x00000002ff047807 */ /* 0x000fca0004800000 */
[----:B------:R-:W-:-:S05]  /*10b0*/  IMAD.IADD R4, R7, 0x1, R4 ;  /* 0x0000000107047824 */ /* 0x000fca00078e0204 */
[----:B------:R-:W-:Y:S02]  /*10c0*/  PRMT R10, R4, 0x7610, R10 ;  /* 0x00007610040a7816 */ /* 0x000fe4000000000a */
.L_x_17:
[----:B------:R-:W-:Y:S05]  /*10d0*/  @!P0 BRA `(.L_x_18) ;  /* 0x0000000000b88947 */ /* 0x000fea0003800000 */
[----:B------:R-:W1:Y:S01]  /*10e0*/  LDC.64 R6, c[0x0][0xd18] ;  /* 0x00034600ff067b82 */ /* 0x000e620000000a00 */
[----:B------:R-:W-:-:S07]  /*10f0*/  ISETP.NE.AND P0, PT, R13, 0x1, PT ;  /* 0x000000010d00780c */ /* 0x000fce0003f05270 */
[----:B------:R-:W2:Y:S08]  /*1100*/  LDC R14, c[0x0][0xd0c] ;  /* 0x00034300ff0e7b82 */ /* 0x000eb00000000800 */
[----:B------:R-:W3:Y:S08]  /*1110*/  LDC R15, c[0x0][0x370] ;  /* 0x0000dc00ff0f7b82 */ /* 0x000ef00000000800 */
[----:B------:R-:W4:Y:S01]  /*1120*/  LDC R16, c[0x0][0x374] ;  /* 0x0000dd00ff107b82 */ /* 0x000f220000000800 */
[----:B-1----:R-:W-:-:S07]  /*1130*/  ISETP.NE.AND P1, PT, R6, 0x1, PT ;  /* 0x000000010600780c */ /* 0x002fce0003f25270 */
[----:B------:R-:W3:Y:S01]  /*1140*/  LDC.64 R8, c[0x0][0xd10] ;  /* 0x00034400ff087b82 */ /* 0x000ee20000000a00 */
[----:B--2---:R-:W-:-:S07]  /*1150*/  ISETP.NE.AND P2, PT, R14, 0x1, PT ;  /* 0x000000010e00780c */ /* 0x004fce0003f45270 */
[----:B------:R-:W1:Y:S08]  /*1160*/  LDC R12, c[0x0][0xd20] ;  /* 0x00034800ff0c7b82 */ /* 0x000e700000000800 */
[----:B------:R-:W2:Y:S01]  /*1170*/  LDC.64 R4, c[0x0][0xd28] ;  /* 0x00034a00ff047b82 */ /* 0x000ea20000000a00 */
[----:B----4-:R-:W-:-:S04]  /*1180*/  IMAD.HI.U32 R17, R16, R7, RZ ;  /* 0x0000000710117227 */ /* 0x010fc800078e00ff */
[----:B------:R-:W-:-:S04]  /*1190*/  IMAD.HI.U32 R7, R20, R7, RZ ;  /* 0x0000000714077227 */ /* 0x000fc800078e00ff */
[----:B---3--:R-:W-:-:S04]  /*11a0*/  IMAD.HI.U32 R18, R15, R8, RZ ;  /* 0x000000080f127227 */ /* 0x008fc800078e00ff */
[C---:B------:R-:W-:Y:S01]  /*11b0*/  IMAD.HI.U32 R22, R21.reuse, R8, RZ ;  /* 0x0000000815167227 */ /* 0x040fe200078e00ff */
[-C--:B------:R-:W-:Y:S02]  /*11c0*/  @P2 SHF.R.U32.HI R15, RZ, R9.reuse, R18 ;  /* 0x00000009ff0f2219 */ /* 0x080fe40000011612 */
[-C--:B-1----:R-:W-:Y:S02]  /*11d0*/  @P1 SHF.R.U32.HI R16, RZ, R12.reuse, R17 ;  /* 0x0000000cff101219 */ /* 0x082fe40000011611 */
[----:B------:R-:W-:Y:S02]  /*11e0*/  SHF.R.U32.HI R7, RZ, R12, R7 ;  /* 0x0000000cff077219 */ /* 0x000fe40000011607 */
[----:B------:R-:W-:Y:S02]  /*11f0*/  SHF.R.U32.HI R22, RZ, R9, R22 ;  /* 0x00000009ff167219 */ /* 0x000fe40000011616 */
[----:B------:R-:W-:Y:S01]  /*1200*/  SEL R7, R20, R7, !P1 ;  /* 0x0000000714077207 */ /* 0x000fe20004800000 */
[----:B--2---:R-:W-:Y:S01]  /*1210*/  IMAD.HI.U32 R18, R16, R4, RZ ;  /* 0x0000000410127227 */ /* 0x004fe200078e00ff */
[----:B------:R-:W-:-:S02]  /*1220*/  SEL R9, R21, R22, !P2 ;  /* 0x0000001615097207 */ /* 0x000fc40005000000 */
[----:B------:R-:W-:Y:S01]  /*1230*/  IADD3 R17, PT, PT, -R7, RZ, RZ ;  /* 0x000000ff07117210 */ /* 0x000fe20007ffe1ff */
[----:B------:R-:W-:Y:S01]  /*1240*/  IMAD.HI.U32 R8, R15, R4, RZ ;  /* 0x000000040f087227 */ /* 0x000fe200078e00ff */
[----:B------:R-:W-:-:S03]  /*1250*/  @P0 SHF.R.U32.HI R16, RZ, R5, R18 ;  /* 0x00000005ff100219 */ /* 0x000fc60000011612 */
[----:B------:R-:W-:Y:S01]  /*1260*/  IMAD R17, R6, R17, R20 ;  /* 0x0000001106117224 */ /* 0x000fe200078e0214 */
[----:B------:R-:W-:Y:S01]  /*1270*/  @P0 SHF.R.U32.HI R15, RZ, R5, R8 ;  /* 0x00000005ff0f0219 */ /* 0x000fe20000011608 */
[----:B------:R-:W-:-:S04]  /*1280*/  IMAD R16, R16, R13, RZ ;  /* 0x0000000d10107224 */ /* 0x000fc800078e02ff */
[----:B------:R-:W-:Y:S01]  /*1290*/  IMAD R8, R15, R13, RZ ;  /* 0x0000000d0f087224 */ /* 0x000fe200078e02ff */
[----:B------:R-:W-:-:S04]  /*12a0*/  ISETP.GE.AND P1, PT, R7, R16, PT ;  /* 0x000000100700720c */ /* 0x000fc80003f26270 */
[----:B------:R-:W-:Y:S01]  /*12b0*/  ISETP.GE.OR P1, PT, R9, R8, P1 ;  /* 0x000000080900720c */ /* 0x000fe20000f26670 */
[----:B------:R-:W-:-:S05]  /*12c0*/  IMAD.HI.U32 R8, R7, R4, RZ ;  /* 0x0000000407087227 */ /* 0x000fca00078e00ff */
[----:B------:R-:W-:-:S04]  /*12d0*/  SHF.R.U32.HI R8, RZ, R5, R8 ;  /* 0x00000005ff087219 */ /* 0x000fc80000011608 */
[----:B------:R-:W-:-:S03]  /*12e0*/  SEL R8, R7, R8, !P0 ;  /* 0x0000000807087207 */ /* 0x000fc60004000000 */
[----:B------:R-:W-:Y:S01]  /*12f0*/  @!P1 IMAD.HI.U32 R12, R9, R4, RZ ;  /* 0x00000004090c9227 */ /* 0x000fe200078e00ff */
[----:B------:R-:W-:-:S04]  /*1300*/  IADD3 R4, PT, PT, -R8, RZ, RZ ;  /* 0x000000ff08047210 */ /* 0x000fc80007ffe1ff */
[----:B------:R-:W-:Y:S01]  /*1310*/  @!P1 SHF.R.U32.HI R12, RZ, R5, R12 ;  /* 0x00000005ff0c9219 */ /* 0x000fe2000001160c */
[----:B------:R-:W-:-:S03]  /*1320*/  IMAD R4, R13, R4, R7 ;  /* 0x000000040d047224 */ /* 0x000fc600078e0207 */
[----:B------:R-:W-:-:S05]  /*1330*/  @!P1 SEL R5, R9, R12, !P0 ;  /* 0x0000000c09059207 */ /* 0x000fca0004000000 */
[--C-:B------:R-:W-:Y:S02]  /*1340*/  @!P1 IMAD.IADD R8, R8, 0x1, -R5.reuse ;  /* 0x0000000108089824 */ /* 0x100fe400078e0a05 */
[----:B------:R-:W-:Y:S01]  /*1350*/  @!P1 IMAD R5, R4, R15, R5 ;  /* 0x0000000f04059224 */ /* 0x000fe200078e0205 */
[----:B------:R-:W-:Y:S01]  /*1360*/  IADD3 R4, PT, PT, -R9, RZ, RZ ;  /* 0x000000ff09047210 */ /* 0x000fe20007ffe1ff */
[----:B------:R-:W-:Y:S02]  /*1370*/  @!P1 IMAD R7, R8, R13, R9 ;  /* 0x0000000d08079224 */ /* 0x000fe400078e0209 */
[----:B------:R-:W-:Y:S02]  /*1380*/  @!P1 IMAD.MOV.U32 R9, RZ, RZ, R5 ;  /* 0x000000ffff099224 */ /* 0x000fe400078e0005 */
[----:B------:R-:W-:Y:S02]  /*1390*/  IMAD R4, R14, R4, R21 ;  /* 0x000000040e047224 */ /* 0x000fe400078e0215 */
[----:B------:R-:W-:-:S02]  /*13a0*/  IMAD R20, R7, R6, R17 ;  /* 0x0000000607147224 */ /* 0x000fc400078e0211 */
[----:B------:R-:W-:Y:S02]  /*13b0*/  IMAD R21, R9, R14, R4 ;  /* 0x0000000e09157224 */ /* 0x000fe400078e0204 */
.L_x_18:
[----:B------:R-:W-:Y:S05]  /*13c0*/  BRA.U UP3, `(.L_x_19) ;  /* 0x0000000103407547 */ /* 0x000fea000b800000 */
[----:B------:R-:W1:Y:S08]  /*13d0*/  LDC.64 R6, c[0x0][0xd10] ;  /* 0x00034400ff067b82 */ /* 0x000e700000000a00 */
[----:B------:R-:W2:Y:S08]  /*13e0*/  LDC.64 R4, c[0x0][0xd18] ;  /* 0x00034600ff047b82 */ /* 0x000eb00000000a00 */
[----:B------:R-:W3:Y:S08]  /*13f0*/  LDC R8, c[0x0][0xd20] ;  /* 0x00034800ff087b82 */ /* 0x000ef00000000800 */
[----:B------:R-:W4:Y:S01]  /*1400*/  LDC R12, c[0x0][0xd0c] ;  /* 0x00034300ff0c7b82 */ /* 0x000f220000000800 */
[----:B-1----:R-:W-:-:S05]  /*1410*/  IMAD.HI.U32 R6, R21, R6, RZ ;  /* 0x0000000615067227 */ /* 0x002fca00078e00ff */
[----:B------:R-:W-:Y:S01]  /*1420*/  SHF.R.U32.HI R6, RZ, R7, R6 ;  /* 0x00000007ff067219 */ /* 0x000fe20000011606 */
[----:B--2---:R-:W-:Y:S01]  /*1430*/  IMAD.HI.U32 R5, R20, R5, RZ ;  /* 0x0000000514057227 */ /* 0x004fe200078e00ff */
[----:B------:R-:W-:-:S04]  /*1440*/  ISETP.NE.AND P0, PT, R4, 0x1, PT ;  /* 0x000000010400780c */ /* 0x000fc80003f05270 */
[----:B---3--:R-:W-:-:S04]  /*1450*/  SHF.R.U32.HI R5, RZ, R8, R5 ;  /* 0x00000008ff057219 */ /* 0x008fc80000011605 */
[----:B------:R-:W-:Y:S02]  /*1460*/  SEL R5, R20, R5, !P0 ;  /* 0x0000000514057207 */ /* 0x000fe40004000000 */
[----:B----4-:R-:W-:-:S04]  /*1470*/  ISETP.NE.AND P1, PT, R12, 0x1, PT ;  /* 0x000000010c00780c */ /* 0x010fc80003f25270 */
[----:B------:R-:W-:-:S05]  /*1480*/  SEL R6, R21, R6, !P1 ;  /* 0x0000000615067207 */ /* 0x000fca0004800000 */
[----:B------:R-:W-:Y:S02]  /*1490*/  IMAD.IADD R7, R5, 0x1, -R6 ;  /* 0x0000000105077824 */ /* 0x000fe400078e0a06 */
[----:B------:R-:W-:Y:S02]  /*14a0*/  IMAD.IADD R5, R6, 0x1, -R5 ;  /* 0x0000000106057824 */ /* 0x000fe400078e0a05 */
[----:B------:R-:W-:Y:S02]  /*14b0*/  IMAD R21, R7, R12, R21 ;  /* 0x0000000c07157224 */ /* 0x000fe400078e0215 */
[----:B------:R-:W-:Y:S02]  /*14c0*/  IMAD R20, R5, R4, R20 ;  /* 0x0000000405147224 */ /* 0x000fe400078e0214 */
.L_x_19:
[----:B------:R-:W-:Y:S05]  /*14d0*/  BRA.U !UP1, `(.L_x_20) ;  /* 0x00000001090c7547 */ /* 0x000fea000b800000 */
[----:B------:R-:W-:Y:S01]  /*14e0*/  UCGABAR_WAIT ;  /* 0x0000000000007dc7 */ /* 0x000fe20008000000 */
[----:B------:R-:W-:Y:S01]  /*14f0*/  CCTL.IVALL ;  /* 0x00000000ff00798f */ /* 0x000fe20002000000 */
[----:B------:R-:W-:Y:S05]  /*1500*/  BRA `(.L_x_21) ;  /* 0x0000000000047947 */ /* 0x000fea0003800000 */
.L_x_20:
[----:B------:R-:W-:Y:S06]  /*1510*/  BAR.SYNC.DEFER_BLOCKING 0x0 ;  /* 0x0000000000007b1d */ /* 0x000fec0000010000 */
.L_x_21:
[----:B------:R-:W1:Y:S02]  /*1520*/  LDCU UR7, c[0x0][0x38c] ;  /* 0x00007180ff0777ac */ /* 0x000e640008000800 */
[----:B-1----:R-:W-:-:S04]  /*1530*/  UIADD3 UR7, UPT, UPT, UR7, 0x7f, URZ ;  /* 0x0000007f07077890 */ /* 0x002fc8000fffe0ff */
[----:B------:R-:W-:-:S04]  /*1540*/  USHF.R.S32.HI UR6, URZ, 0x1f, UR7 ;  /* 0x0000001fff067899 */ /* 0x000fc80008011407 */
[----:B------:R-:W-:-:S04]  /*1550*/  ULEA.HI UR6, UR6, UR7, URZ, 0x7 ;  /* 0x0000000706067291 */ /* 0x000fc8000f8f38ff */
[----:B------:R-:W-:Y:S01]  /*1560*/  USHF.R.S32.HI UR15, URZ, 0x7, UR6 ;  /* 0x00000007ff0f7899 */ /* 0x000fe20008011406 */
[----:B------:R-:W-:Y:S11]  /*1570*/  BRA.U UP2, `(.L_x_22) ;  /* 0x0000000d02ac7547 */ /* 0x000ff6000b800000 */
[----:B------:R-:W1:Y:S01]  /*1580*/  LDC R11, c[0x0][0x370] ;  /* 0x0000dc00ff0b7b82 */ /* 0x000e620000000800 */
[----:B------:R-:W-:Y:S01]  /*1590*/  UISETP.NE.OR UP0, UPT, UR4, URZ, !UPT ;  /* 0x000000ff0400728c */ /* 0x000fe2000ff05670 */
[----:B------:R-:W-:Y:S01]  /*15a0*/  R2UR UR4, R3 ;  /* 0x00000000030472ca */ /* 0x000fe200000e0000 */
[----:B------:R-:W-:Y:S01]  /*15b0*/  UISETP.LT.AND UP1, UPT, UR15, 0x1, UPT ;  /* 0x000000010f00788c */ /* 0x000fe2000bf21270 */
[----:B------:R-:W-:Y:S01]  /*15c0*/  PLOP3.LUT P1, PT, PT, PT, UP5, 0x80, 0x8 ;  /* 0x000000000008781c */ /* 0x000fe20003f2f058 */
[----:B------:R-:W-:Y:S01]  /*15d0*/  IMAD.MOV.U32 R17, RZ, RZ, 0x1 ;  /* 0x00000001ff117424 */ /* 0x000fe200078e00ff */
[----:B------:R-:W-:Y:S02]  /*15e0*/  CS2R R14, SRZ ;  /* 0x00000000000e7805 */ /* 0x000fe4000001ff00 */
[----:B------:R-:W-:Y:S01]  /*15f0*/  PLOP3.LUT P4, PT, P4, PT, UP0, 0xae, 0xea ;  /* 0x0000000000ea781c */ /* 0x000fe2000278f50e */
[----:B------:R-:W2:Y:S01]  /*1600*/  S2UR UR5, SR_CgaCtaId ;  /* 0x00000000000579c3 */ /* 0x000ea20000008800 */
[----:B------:R-:W-:Y:S01]  /*1610*/  PLOP3.LUT P1, PT, P1, PT, PT, 0x8, 0x80 ;  /* 0x000000000080781c */ /* 0x000fe20000f2e170 */
[----:B------:R-:W-:Y:S01]  /*1620*/  IMAD.MOV.U32 R16, RZ, RZ, RZ ;  /* 0x000000ffff107224 */ /* 0x000fe200078e00ff */
[----:B------:R-:W3:Y:S01]  /*1630*/  LDCU.64 UR42, c[0x0][0x348] ;  /* 0x00006900ff2a77ac */ /* 0x000ee20008000a00 */
[----:B------:R-:W-:Y:S01]  /*1640*/  IMAD.MOV.U32 R12, RZ, RZ, 0x1 ;  /* 0x00000001ff0c7424 */ /* 0x000fe200078e00ff */
[----:B------:R-:W-:-:S03]  /*1650*/  USEL UR15, UR15, 0x1, !UP1 ;  /* 0x000000010f0f7887 */ /* 0x000fc6000c800000 */
[----:B------:R-:W4:Y:S01]  /*1660*/  LDC R0, c[0x0][0x374] ;  /* 0x0000dd00ff007b82 */ /* 0x000f220000000800 */
[----:B------:R-:W-:Y:S01]  /*1670*/  UMOV UR14, URZ ;  /* 0x000000ff000e7c82 */ /* 0x000fe20008000000 */
[----:B------:R-:W-:-:S07]  /*1680*/  UMOV UR7, 0x400 ;  /* 0x0000040000077882 */ /* 0x000fce0000000000 */
.L_x_32:
[----:B------:R-:W-:-:S03]  /*1690*/  UISETP.NE.AND UP0, UPT, UR37, URZ, UPT ;  /* 0x000000ff2500728c */ /* 0x000fc6000bf05270 */
[----:B--2---:R-:W-:Y:S02]  /*16a0*/  UMOV UR37, UR5 ;  /* 0x0000000500257c82 */ /* 0x004fe40008000000 */
[----:B------:R-:W-:-:S04]  /*16b0*/  ULEA UR6, UR37, UR7, 0x18 ;  /* 0x0000000725067291 */ /* 0x000fc8000f8ec0ff */
[----:B------:R-:W-:Y:S08]  /*16c0*/  BRA.U UP0, `(.L_x_23) ;  /* 0x0000000100347547 */ /* 0x000ff0000b800000 */
[----:B------:R-:W2:Y:S01]  /*16d0*/  S2R R4, SR_CgaCtaId ;  /* 0x0000000000047919 */ /* 0x000ea20000008800 */
[----:B------:R-:W-:-:S04]  /*16e0*/  MOV R5, 0x400 ;  /* 0x0000040000057802 */ /* 0x000fc80000000f00 */
[----:B--2---:R-:W-:Y:S02]  /*16f0*/  LEA R5, R4, R5, 0x18 ;  /* 0x0000000504057211 */ /* 0x004fe400078ec0ff */
[----:B------:R-:W-:-:S03]  /*1700*/  SHF.L.U32 R4, R12, 0x1f, RZ ;  /* 0x0000001f0c047819 */ /* 0x000fc600000006ff */
[----:B------:R-:W-:-:S04]  /*1710*/  IMAD R5, R14, 0x8, R5 ;  /* 0x000000080e057824 */ /* 0x000fc800078e0205 */
[----:B------:R-:W2:Y:S02]  /*1720*/  SYNCS.PHASECHK.TRANS64.TRYWAIT P0, [R5+URZ+0xe0], R4 ;  /* 0x0000e004050075a7 */ /* 0x000ea400080011ff */
[----:B--2---:R-:W-:Y:S05]  /*1730*/  @!P0 BRA `(.L_x_24) ;  /* 0x0000008400488947 */ /* 0x004fea0003800000 */
.L_x_137:
[----:B------:R-:W-:Y:S01]  /*1740*/  VIADD R14, R14, 0x1 ;  /* 0x000000010e0e7836 */ /* 0x000fe20000000000 */
[----:B------:R2:W-:Y:S04]  /*1750*/  SYNCS.ARRIVE.TRANS64.A1T0 RZ, [R5+URZ+0xd0], RZ ;  /* 0x0000d0ff05ff79a7 */ /* 0x0005e800081000ff */
[----:B------:R-:W-:-:S04]  /*1760*/  ISETP.NE.AND P0, PT, R14, 0x2, PT ;  /* 0x000000020e00780c */ /* 0x000fc80003f05270 */
[----:B------:R-:W-:Y:S02]  /*1770*/  SEL R14, R14, RZ, P0 ;  /* 0x000000ff0e0e7207 */ /* 0x000fe40000000000 */
[----:B--2---:R-:W-:-:S04]  /*1780*/  SEL R5, RZ, 0x1, P0 ;  /* 0x00000001ff057807 */ /* 0x004fc80000000000 */
[----:B------:R-:W-:-:S07]  /*1790*/  LOP3.LUT R12, R12, R5, RZ, 0x3c, !PT ;  /* 0x000000050c0c7212 */ /* 0x000fce00078e3cff */
.L_x_23:
[----:B------:R-:W-:Y:S01]  /*17a0*/  ULEA UR8, UR14, UR6, 0x3 ;  /* 0x000000060e087291 */ /* 0x000fe2000f8e18ff */
[----:B------:R-:W-:Y:S02]  /*17b0*/  SHF.L.U32 R4, R17, 0x1f, RZ ;  /* 0x0000001f11047819 */ /* 0x000fe400000006ff */
[----:B------:R-:W-:-:S06]  /*17c0*/  LEA.HI R21, R21, R21, RZ, 0x1 ;  /* 0x0000001515157211 */ /* 0x000fcc00078f08ff */
[----:B------:R2:W1:Y:S02]  /*17d0*/  SYNCS.PHASECHK.TRANS64.TRYWAIT P0, [UR8+0x20], R4 ;  /* 0x00002004ff0075a7 */ /* 0x0004640008001108 */
[----:B------:R-:W3:Y:S02]  /*17e0*/  LDCU UR8, c[0x0][0x38c] ;  /* 0x00007180ff0877ac */ /* 0x000ee40008000800 */
[----:B---3--:R-:W-:-:S09]  /*17f0*/  UISETP.GE.AND UP0, UPT, UR8, 0x1, UPT ;  /* 0x000000010800788c */ /* 0x008fd2000bf06270 */
[----:B--2---:R-:W-:Y:S05]  /*1800*/  BRA.U !UP0, `(.L_x_25) ;  /* 0x0000000108e87547 */ /* 0x004fea000b800000 */
[----:B------:R-:W-:Y:S01]  /*1810*/  SHF.R.S32.HI R4, RZ, 0x1, R21 ;  /* 0x00000001ff047819 */ /* 0x000fe20000011415 */
[----:B------:R-:W-:Y:S01]  /*1820*/  IMAD R20, R20, 0x2, R3 ;  /* 0x0000000214147824 */ /* 0x000fe200078e0203 */
[----:B------:R-:W-:Y:S01]  /*1830*/  UIADD3 UR40, UP2, UPT, UR42, 0x80, URZ ;  /* 0x000000802a287890 */ /* 0x000fe2000ff5e0ff */
[----:B------:R-:W-:Y:S01]  /*1840*/  @!P4 IMAD.MOV.U32 R5, RZ, RZ, 0x11000 ;  /* 0x00011000ff05c424 */ /* 0x000fe200078e00ff */
[----:B------:R-:W-:Y:S01]  /*1850*/  R2UR UR11, R4 ;  /* 0x00000000040b72ca */ /* 0x000fe200000e0000 */
[----:B------:R-:W-:Y:S01]  /*1860*/  UIADD3 UR38, UP1, UPT, UR42, 0x280, URZ ;  /* 0x000002802a267890 */ /* 0x000fe2000ff3e0ff */
[----:B------:R-:W-:Y:S01]  /*1870*/  R2UR UR27, R20 ;  /* 0x00000000141b72ca */ /* 0x000fe200000e0000 */
[----:B------:R-:W-:Y:S02]  /*1880*/  UIADD3 UR30, UP0, UPT, UR42, 0x180, URZ ;  /* 0x000001802a1e7890 */ /* 0x000fe4000ff1e0ff */
[----:B------:R-:W-:Y:S02]  /*1890*/  UIADD3.X UR41, UPT, UPT, URZ, UR43, URZ, UP2, !UPT ;  /* 0x0000002bff297290 */ /* 0x000fe400097fe4ff */
[----:B------:R-:W-:-:S02]  /*18a0*/  UIADD3.X UR39, UPT, UPT, URZ, UR43, URZ, UP1, !UPT ;  /* 0x0000002bff277290 */ /* 0x000fc40008ffe4ff */
[----:B------:R-:W-:Y:S01]  /*18b0*/  UIADD3.X UR31, UPT, UPT, URZ, UR43, URZ, UP0, !UPT ;  /* 0x0000002bff1f7290 */ /* 0x000fe200087fe4ff */
[----:B------:R-:W-:Y:S01]  /*18c0*/  UMOV UR21, UR14 ;  /* 0x0000000e00157c82 */ /* 0x000fe20008000000 */
[----:B------:R-:W-:Y:S02]  /*18d0*/  UMOV UR12, URZ ;  /* 0x000000ff000c7c82 */ /* 0x000fe40008000000 */
[----:B------:R-:W-:Y:S02]  /*18e0*/  ULEA UR11, UR11, UR4, 0x1 ;  /* 0x000000040b0b7291 */ /* 0x000fe4000f8e08ff */
[----:B------:R-:W-:Y:S02]  /*18f0*/  USHF.L.U32 UR27, UR27, 0x6, URZ ;  /* 0x000000061b1b7899 */ /* 0x000fe400080006ff */
[----:B------:R-:W-:Y:S01]  /*1900*/  USHF.L.U32 UR35, UR11, 0x7, URZ ;  /* 0x000000070b237899 */ /* 0x000fe200080006ff */
[----:B------:R-:W-:-:S11]  /*1910*/  UMOV UR10, URZ ;  /* 0x000000ff000a7c82 */ /* 0x000fd60008000000 */
.L_x_28:
[----:B------:R-:W-:Y:S01]  /*1920*/  ULEA UR9, UR21, UR6, 0x3 ;  /* 0x0000000615097291 */ /* 0x000fe2000f8e18ff */
[----:B-1-3--:R-:W-:Y:S11]  /*1930*/  @P0 BRA `(.L_x_26) ;  /* 0x00000000000c0947 */ /* 0x00aff60003800000 */
[----:B------:R-:W-:-:S04]  /*1940*/  SHF.L.U32 R7, R17, 0x1f, RZ ;  /* 0x0000001f11077819 */ /* 0x000fc800000006ff */
[----:B------:R-:W1:Y:S02]  /*1950*/  SYNCS.PHASECHK.TRANS64.TRYWAIT P0, [UR9+0x20], R7 ;  /* 0x00002007ff0075a7 */ /* 0x000e640008001109 */
[----:B-1----:R-:W-:Y:S05]  /*1960*/  @!P0 BRA `(.L_x_27) ;  /* 0x0000008000d08947 */ /* 0x002fea0003800000 */
.L_x_26:
[----:B------:R-:W-:Y:S01]  /*1970*/  UIADD3 UR14, UPT, UPT, UR21, 0x1, URZ ;  /* 0x00000001150e7890 */ /* 0x000fe2000fffe0ff */
[----:B------:R2:W-:Y:S01]  /*1980*/  @!P4 SYNCS.ARRIVE.TRANS64 RZ, [UR9], R5 ;  /* 0x00000005ffffc9a7 */ /* 0x0005e20008000009 */
[----:B------:R-:W-:Y:S02]  /*1990*/  ULEA UR16, UR21, UR6, 0xe ;  /* 0x0000000615107291 */ /* 0x000fe4000f8e70ff */
[----:B------:R-:W-:Y:S02]  /*19a0*/  UISETP.NE.AND UP0, UPT, UR14, 0x4, UPT ;  /* 0x000000040e00788c */ /* 0x000fe4000bf05270 */
[----:B------:R-:W-:Y:S02]  /*19b0*/  USHF.L.U32 UR26, UR12, 0x7, URZ ;  /* 0x000000070c1a7899 */ /* 0x000fe400080006ff */
[----:B------:R-:W-:Y:S02]  /*19c0*/  USEL UR13, URZ, 0x1, UP0 ;  /* 0x00000001ff0d7887 */ /* 0x000fe40008000000 */
[----:B------:R-:W-:-:S02]  /*19d0*/  USEL UR14, UR14, URZ, UP0 ;  /* 0x000000ff0e0e7287 */ /* 0x000fc40008000000 */
[----:B------:R-:W-:Y:S02]  /*19e0*/  USHF.L.U32 UR34, UR12, 0x6, URZ ;  /* 0x000000060c227899 */ /* 0x000fe400080006ff */
[----:B------:R-:W-:Y:S01]  /*19f0*/  ULEA UR8, UR14, UR6, 0x3 ;  /* 0x000000060e087291 */ /* 0x000fe2000f8e18ff */
[----:B------:R-:W-:Y:S01]  /*1a00*/  LOP3.LUT R17, R17, UR13, RZ, 0x3c, !PT ;  /* 0x0000000d11117c12 */ /* 0x000fe2000f8e3cff */
[----:B------:R-:W-:Y:S02]  /*1a10*/  ULOP3.LUT UR33, UR9, 0xfefffff8, URZ, 0xc0, !UPT ;  /* 0xfefffff809217892 */ /* 0x000fe4000f8ec0ff */
[----:B------:R-:W-:Y:S01]  /*1a20*/  UIADD3 UR32, UPT, UPT, UR16, 0x10400, URZ ;  /* 0x0001040010207890 */ /* 0x000fe2000fffe0ff */
[----:B-1----:R-:W-:Y:S01]  /*1a30*/  SHF.L.U32 R4, R17, 0x1f, RZ ;  /* 0x0000001f11047819 */ /* 0x002fe200000006ff */
[----:B------:R-:W-:Y:S02]  /*1a40*/  UIADD3 UR24, UPT, UPT, UR16, 0x20400, URZ ;  /* 0x0002040010187890 */ /* 0x000fe4000fffe0ff */
[----:B------:R-:W-:Y:S01]  /*1a50*/  UIADD3 UR16, UPT, UPT, UR16, 0x22400, URZ ;  /* 0x0002240010107890 */ /* 0x000fe2000fffe0ff */
[----:B------:R2:W3:Y:S01]  /*1a60*/  SYNCS.PHASECHK.TRANS64.TRYWAIT P0, [UR8+0x20], R4 ;  /* 0x00002004ff0075a7 */ /* 0x0004e20008001108 */
[----:B------:R-:W-:-:S02]  /*1a70*/  ULEA UR8, UR21, UR6, 0xb ;  /* 0x0000000615087291 */ /* 0x000fc4000f8e58ff */
[----:B------:R-:W-:Y:S02]  /*1a80*/  UIADD3 UR18, UPT, UPT, UR26, 0x40, URZ ;  /* 0x000000401a127890 */ /* 0x000fe4000fffe0ff */
[----:B------:R-:W-:Y:S02]  /*1a90*/  ULOP3.LUT UR9, UR9, 0xfefffff8, URZ, 0xc0, !UPT ;  /* 0xfefffff809097892 */ /* 0x000fe4000f8ec0ff */
[----:B------:R-:W-:Y:S01]  /*1aa0*/  UIADD3 UR8, UPT, UPT, UR8, 0x30400, URZ ;  /* 0x0003040008087890 */ /* 0x000fe2000fffe0ff */
[----:B------:R-:W-:Y:S01]  /*1ab0*/  UMOV UR22, 0x0 ;  /* 0x0000000000167882 */ /* 0x000fe20000000000 */
[----:B------:R-:W-:Y:S01]  /*1ac0*/  UMOV UR23, 0x10000000 ;  /* 0x1000000000177882 */ /* 0x000fe20000000000 */
[----:B------:R-:W-:Y:S01]  /*1ad0*/  UMOV UR28, UR36 ;  /* 0x00000024001c7c82 */ /* 0x000fe20008000000 */
[----:B------:R-:W-:Y:S01]  /*1ae0*/  UMOV UR25, UR33 ;  /* 0x0000002100197c82 */ /* 0x000fe20008000000 */
[----:B------:R-:W-:Y:S01]  /*1af0*/  UMOV UR19, UR27 ;  /* 0x0000001b00137c82 */ /* 0x000fe20008000000 */
[----:B------:R-:W-:Y:S01]  /*1b00*/  UMOV UR20, UR36 ;  /* 0x0000002400147c82 */ /* 0x000fe20008000000 */
[----:B------:R-:W-:Y:S01]  /*1b10*/  UMOV UR17, UR33 ;  /* 0x0000002100117c82 */ /* 0x000fe20008000000 */
[----:B------:R-:W-:Y:S01]  /*1b20*/  UTMALDG.3D.2CTA [UR32], [UR40], desc[UR22] ;  /* 0x00001620280075b4 */ /* 0x000fe20008211000 */
[----:B------:R-:W-:Y:S01]  /*1b30*/  UMOV UR13, UR36 ;  /* 0x00000024000d7c82 */ /* 0x000fe20008000000 */
[----:B------:R-:W-:Y:S01]  /*1b40*/  UMOV UR21, UR14 ;  /* 0x0000000e00157c82 */ /* 0x000fe20008000000 */
[----:B------:R-:W-:Y:S01]  /*1b50*/  UTMALDG.3D.2CTA [UR24], [UR38], desc[UR22] ;  /* 0x00001618260075b4 */ /* 0x000fe20008211000 */
[----:B------:R-:W-:Y:S01]  /*1b60*/  UTMALDG.3D.2CTA [UR16], [UR38], desc[UR22] ;  /* 0x00001610260075b4 */ /* 0x000fe20008211000 */
[----:B------:R1:W-:Y:S02]  /*1b70*/  UTMALDG.4D.2CTA [UR8], [UR30], desc[UR22] ;  /* 0x000016081e0075b4 */ /* 0x0003e40008219000 */
[----:B-1----:R-:W-:-:S04]  /*1b80*/  UIADD3 UR12, UPT, UPT, UR12, 0x1, URZ ;  /* 0x000000010c0c7890 */ /* 0x002fc8000fffe0ff */
[----:B------:R-:W-:-:S09]  /*1b90*/  UISETP.NE.AND UP0, UPT, UR12, UR15, UPT ;  /* 0x0000000f0c00728c */ /* 0x000fd2000bf05270 */
[----:B--2---:R-:W-:Y:S05]  /*1ba0*/  BRA.U UP0, `(.L_x_28) ;  /* 0xfffffffd005c7547 */ /* 0x004fea000b83ffff */
.L_x_25:
[----:B------:R-:W-:Y:S01]  /*1bb0*/  LEA R8, R16, UR6, 0x3 ;  /* 0x0000000610087c11 */ /* 0x000fe2000f8e18ff */
[----:B------:R-:W-:Y:S01]  /*1bc0*/  @!P1 SYNCS.ARRIVE.TRANS64.A1T0 RZ, [UR6+0x88], RZ ;  /* 0x000088ffffff99a7 */ /* 0x000fe20008100006 */
[----:B------:R-:W-:Y:S01]  /*1bd0*/  SHF.L.U32 R5, R15, 0x1f, RZ ;  /* 0x0000001f0f057819 */ /* 0x000fe200000006ff */
[----:B------:R-:W-:-:S03]  /*1be0*/  NOP ;  /* 0x0000000000007918 */ /* 0x000fc60000000000 */
[----:B-1-3--:R-:W1:Y:S01]  /*1bf0*/  SYNCS.PHASECHK.TRANS64.TRYWAIT P0, [R8+URZ+0x90], R5 ;  /* 0x00009005080075a7 */ /* 0x00ae6200080011ff */
[----:B------:R-:W-:Y:S01]  /*1c00*/  LEA R4, R16, UR6, 0x4 ;  /* 0x0000000610047c11 */ /* 0x000fe2000f8e20ff */
[----:B-1----:R-:W-:Y:S06]  /*1c10*/  @!P0 BRA `(.L_x_29) ;  /* 0x00000080003c8947 */ /* 0x002fec0003800000 */
.L_x_139:
[----:B-1----:R-:W1:Y:S01]  /*1c20*/  LDS.128 R4, [R4+0x100] ;  /* 0x0001000004047984 */ /* 0x002e620000000c00 */
[----:B------:R-:W-:Y:S01]  /*1c30*/  ISETP.GE.AND P0, PT, R2, 0x1, PT ;  /* 0x000000010200780c */ /* 0x000fe20003f06270 */
[----:B------:R-:W-:Y:S01]  /*1c40*/  VIADD R8, R8, 0xa0 ;  /* 0x000000a008087836 */ /* 0x000fe20000000000 */
[----:B------:R-:W-:Y:S01]  /*1c50*/  @!PT LDS RZ, [RZ] ;  /* 0x00000000fffff984 */ /* 0x000fe20000000800 */
[----:B------:R-:W-:Y:S01]  /*1c60*/  @!PT LDS RZ, [RZ] ;  /* 0x00000000fffff984 */ /* 0x000fe20000000800 */
[----:B------:R-:W-:Y:S01]  /*1c70*/  @!PT LDS RZ, [RZ] ;  /* 0x00000000fffff984 */ /* 0x000fe20000000800 */
[----:B------:R-:W-:Y:S01]  /*1c80*/  @!PT LDS RZ, [RZ] ;  /* 0x00000000fffff984 */ /* 0x000fe20000000800 */
[----:B------:R2:W-:Y:S06]  /*1c90*/  MEMBAR.ALL.CTA ;  /* 0x0000000000007992 */ /* 0x0005ec0000008000 */
[----:B--2---:R-:W2:Y:S01]  /*1ca0*/  FENCE.VIEW.ASYNC.S ;  /* 0x00000000000073c6 */ /* 0x004ea20000000000 */
[----:B------:R-:W-:-:S04]  /*1cb0*/  PRMT R8, RZ, 0x654, R8 ;  /* 0x00000654ff087816 */ /* 0x000fc80000000008 */
[----:B--2---:R2:W-:Y:S01]  /*1cc0*/  SYNCS.ARRIVE.TRANS64.RED.A1T0 RZ, [R8+URZ], RZ ;  /* 0x000000ff08ff79a7 */ /* 0x0045e200081004ff */
[----:B-1----:R-:W-:-:S13]  /*1cd0*/  LOP3.LUT P2, RZ, R6, 0x1, RZ, 0xc0, !PT ;  /* 0x0000000106ff7812 */ /* 0x002fda000784c0ff */
[----:B------:R-:W-:Y:S01]  /*1ce0*/  @P2 SHF.R.U32.HI R9, RZ, 0x10, R5 ;  /* 0x00000010ff092819 */ /* 0x000fe20000011605 */
[----:B------:R-:W-:Y:S01]  /*1cf0*/  VOTEU.ANY UP0, P2 ;  /* 0x0000000000ff7886 */ /* 0x000fe20001000100 */
[----:B------:R-:W-:Y:S02]  /*1d00*/  @P2 MOV R13, R4 ;  /* 0x00000004000d2202 */ /* 0x000fe40000000f00 */
[----:B------:R-:W-:Y:S02]  /*1d10*/  @P2 R2UR.BROADCAST UR8, R9 ;  /* 0x00000000090822ca */ /* 0x000fe400008e0000 */
[----:B------:R-:W-:-:S11]  /*1d20*/  @P2 LOP3.LUT R10, R5, 0xffff, RZ, 0xc0, !PT ;  /* 0x0000ffff050a2812 */ /* 0x000fd600078ec0ff */
[----:B------:R-:W-:Y:S01]  /*1d30*/  @UP0 UMOV UR36, UR8 ;  /* 0x0000000800240c82 */ /* 0x000fe20008000000 */
[----:B--2---:R-:W-:Y:S05]  /*1d40*/  @!P0 BRA `(.L_x_30) ;  /* 0x0000000000b88947 */ /* 0x004fea0003800000 */
[----:B------:R-:W4:Y:S01]  /*1d50*/  LDC.64 R6, c[0x0][0xd18] ;  /* 0x00034600ff067b82 */ /* 0x000f220000000a00 */
[----:B------:R-:W-:-:S07]  /*1d60*/  ISETP.NE.AND P3, PT, R2, 0x1, PT ;  /* 0x000000010200780c */ /* 0x000fce0003f65270 */
[----:B------:R-:W1:Y:S08]  /*1d70*/  LDC.64 R8, c[0x0][0xd10] ;  /* 0x00034400ff087b82 */ /* 0x000e700000000a00 */
[----:B------:R-:W2:Y:S08]  /*1d80*/  LDC R18, c[0x0][0xd20] ;  /* 0x00034800ff127b82 */ /* 0x000eb00000000800 */
[----:B------:R-:W3:Y:S01]  /*1d90*/  LDC R20, c[0x0][0xd0c] ;  /* 0x00034300ff147b82 */ /* 0x000ee20000000800 */
[----:B----4-:R-:W-:Y:S01]  /*1da0*/  IMAD.HI.U32 R19, R0, R7, RZ ;  /* 0x0000000700137227 */ /* 0x010fe200078e00ff */
[----:B------:R-:W-:-:S03]  /*1db0*/  ISETP.NE.AND P0, PT, R6, 0x1, PT ;  /* 0x000000010600780c */ /* 0x000fc60003f05270 */
[----:B------:R-:W-:-:S03]  /*1dc0*/  IMAD.HI.U32 R7, R10, R7, RZ ;  /* 0x000000070a077227 */ /* 0x000fc600078e00ff */
[----:B------:R-:W4:Y:S01]  /*1dd0*/  LDC.64 R4, c[0x0][0xd28] ;  /* 0x00034a00ff047b82 */ /* 0x000f220000000a00 */
[----:B-1----:R-:W-:-:S04]  /*1de0*/  IMAD.HI.U32 R22, R11, R8, RZ ;  /* 0x000000080b167227 */ /* 0x002fc800078e00ff */
[----:B------:R-:W-:Y:S01]  /*1df0*/  IMAD.HI.U32 R24, R13, R8, RZ ;  /* 0x000000080d187227 */ /* 0x000fe200078e00ff */
[----:B------:R-:W-:Y:S02]  /*1e00*/  SHF.R.U32.HI R22, RZ, R9, R22 ;  /* 0x00000009ff167219 */ /* 0x000fe40000011616 */
[-C--:B--2---:R-:W-:Y:S02]  /*1e10*/  SHF.R.U32.HI R19, RZ, R18.reuse, R19 ;  /* 0x00000012ff137219 */ /* 0x084fe40000011613 */
[----:B------:R-:W-:Y:S02]  /*1e20*/  SHF.R.U32.HI R7, RZ, R18, R7 ;  /* 0x00000012ff077219 */ /* 0x000fe40000011607 */
[----:B------:R-:W-:Y:S02]  /*1e30*/  SEL R19, R0, R19, !P0 ;  /* 0x0000001300137207 */ /* 0x000fe40004000000 */
[----:B------:R-:W-:Y:S02]  /*1e40*/  SHF.R.U32.HI R24, RZ, R9, R24 ;  /* 0x00000009ff187219 */ /* 0x000fe40000011618 */
[----:B---3--:R-:W-:-:S02]  /*1e50*/  ISETP.NE.AND P1, PT, R20, 0x1, PT ;  /* 0x000000011400780c */ /* 0x008fc40003f25270 */
[----:B------:R-:W-:Y:S02]  /*1e60*/  SEL R7, R10, R7, !P0 ;  /* 0x000000070a077207 */ /* 0x000fe40004000000 */
[----:B------:R-:W-:Y:S02]  /*1e70*/  SEL R21, R11, R22, !P1 ;  /* 0x000000160b157207 */ /* 0x000fe40004800000 */
[----:B------:R-:W-:Y:S01]  /*1e80*/  SEL R9, R13, R24, !P1 ;  /* 0x000000180d097207 */ /* 0x000fe20004800000 */
[----:B----4-:R-:W-:-:S04]  /*1e90*/  IMAD.HI.U32 R22, R19, R4, RZ ;  /* 0x0000000413167227 */ /* 0x010fc800078e00ff */
[----:B------:R-:W-:Y:S01]  /*1ea0*/  IMAD.HI.U32 R8, R21, R4, RZ ;  /* 0x0000000415087227 */ /* 0x000fe200078e00ff */
[----:B------:R-:W-:-:S04]  /*1eb0*/  @P3 SHF.R.U32.HI R19, RZ, R5, R22 ;  /* 0x00000005ff133219 */ /* 0x000fc80000011616 */
[----:B------:R-:W-:Y:S01]  /*1ec0*/  @P3 SHF.R.U32.HI R21, RZ, R5, R8 ;  /* 0x00000005ff153219 */ /* 0x000fe20000011608 */
[----:B------:R-:W-:-:S04]  /*1ed0*/  IMAD R19, R2, R19, RZ ;  /* 0x0000001302137224 */ /* 0x000fc800078e02ff */
[----:B------:R-:W-:Y:S01]  /*1ee0*/  IMAD R8, R2, R21, RZ ;  /* 0x0000001502087224 */ /* 0x000fe200078e02ff */
[C---:B------:R-:W-:Y:S02]  /*1ef0*/  ISETP.GE.AND P0, PT, R7.reuse, R19, PT ;  /* 0x000000130700720c */ /* 0x040fe40003f06270 */
[----:B------:R-:W-:Y:S02]  /*1f00*/  IADD3 R19, PT, PT, -R7, RZ, RZ ;  /* 0x000000ff07137210 */ /* 0x000fe40007ffe1ff */
[----:B------:R-:W-:Y:S01]  /*1f10*/  ISETP.GE.OR P0, PT, R9, R8, P0 ;  /* 0x000000080900720c */ /* 0x000fe20000706670 */
[----:B------:R-:W-:-:S04]  /*1f20*/  IMAD.HI.U32 R8, R7, R4, RZ ;  /* 0x0000000407087227 */ /* 0x000fc800078e00ff */
[----:B------:R-:W-:Y:S01]  /*1f30*/  IMAD R10, R6, R19, R10 ;  /* 0x00000013060a7224 */ /* 0x000fe200078e020a */
[----:B------:R-:W-:-:S04]  /*1f40*/  SHF.R.U32.HI R8, RZ, R5, R8 ;  /* 0x00000005ff087219 */ /* 0x000fc80000011608 */
[----:B------:R-:W-:-:S03]  /*1f50*/  SEL R8, R7, R8, !P3 ;  /* 0x0000000807087207 */ /* 0x000fc60005800000 */
[----:B------:R-:W-:-:S04]  /*1f60*/  @!P0 IMAD.HI.U32 R18, R9, R4, RZ ;  /* 0x0000000409128227 */ /* 0x000fc800078e00ff */
[----:B------:R-:W-:Y:S01]  /*1f70*/  IMAD.MOV R4, RZ, RZ, -R8 ;  /* 0x000000ffff047224 */ /* 0x000fe200078e0a08 */
[----:B------:R-:W-:-:S03]  /*1f80*/  @!P0 SHF.R.U32.HI R18, RZ, R5, R18 ;  /* 0x00000005ff128219 */ /* 0x000fc60000011612 */
[----:B------:R-:W-:Y:S01]  /*1f90*/  IMAD R4, R2, R4, R7 ;  /* 0x0000000402047224 */ /* 0x000fe200078e0207 */
        /* <DEDUP_REMOVED lines=9> */
.L_x_30:
[----:B------:R-:W1:Y:S02]  /*2030*/  LDCU UR8, c[0x0][0xd30] ;  /* 0x0001a600ff0877ac */ /* 0x000e640008000800 */
[----:B-1----:R-:W-:-:S09]  /*2040*/  UISETP.NE.AND UP0, UPT, UR8, 0x1, UPT ;  /* 0x000000010800788c */ /* 0x002fd2000bf05270 */
        /* <DEDUP_REMOVED lines=16> */
[----:B------:R-:W-:-:S07]  /*2150*/  IMAD R10, R5, R4, R10 ;  /* 0x00000004050a7224 */ /* 0x000fce00078e020a */
.L_x_31:
[----:B------:R-:W-:Y:S01]  /*2160*/  VIADD R16, R16, 0x1 ;  /* 0x0000000110107836 */ /* 0x000fe20000000000 */
[----:B------:R-:W-:Y:S01]  /*2170*/  PLOP3.LUT P1, PT, PT, PT, PT, 0x80, 0x8 ;  /* 0x000000000008781c */ /* 0x000fe20003f2f070 */
[----:B------:R-:W-:Y:S02]  /*2180*/  IMAD.IADD R21, R13, 0x1, R88 ;  /* 0x000000010d157824 */ /* 0x000fe400078e0258 */
[----:B------:R-:W-:Y:S01]  /*2190*/  IMAD.IADD R20, R10, 0x1, R81 ;  /* 0x000000010a147824 */ /* 0x000fe200078e0251 */
[----:B------:R-:W-:-:S04]  /*21a0*/  ISETP.NE.AND P0, PT, R16, 0x2, PT ;  /* 0x000000021000780c */ /* 0x000fc80003f05270 */
[----:B------:R-:W-:Y:S02]  /*21b0*/  SEL R4, RZ, 0x1, P0 ;  /* 0x00000001ff047807 */ /* 0x000fe40000000000 */
[----:B------:R-:W-:Y:S02]  /*21c0*/  SEL R16, R16, RZ, P0 ;  /* 0x000000ff10107207 */ /* 0x000fe40000000000 */
[----:B------:R-:W-:Y:S01]  /*21d0*/  LOP3.LUT R15, R15, R4, RZ, 0x3c, !PT ;  /* 0x000000040f0f7212 */ /* 0x000fe200078e3cff */
[----:B------:R-:W-:Y:S06]  /*21e0*/  @P2 BRA `(.L_x_32) ;  /* 0xfffffff400282947 */ /* 0x000fec000383ffff */
[----:B------:R-:W-:Y:S01]  /*21f0*/  UIADD3 UR6, UPT, UPT, UR6, 0x20, URZ ;  /* 0x0000002006067890 */ /* 0x000fe2000fffe0ff */
[----:B------:R-:W-:-:S03]  /*2200*/  SHF.L.U32 R3, R17, 0x1f, RZ ;  /* 0x0000001f11037819 */ /* 0x000fc600000006ff */
[----:B------:R-:W-:-:S09]  /*2210*/  ULEA UR4, UR14, UR6, 0x3 ;  /* 0x000000060e047291 */ /* 0x000fd2000f8e18ff */
[----:B------:R-:W1:Y:S02]  /*2220*/  SYNCS.PHASECHK.TRANS64.TRYWAIT P0, [UR4], R3 ;  /* 0x00000003ff0075a7 */ /* 0x000e640008001104 */
[----:B-1----:R-:W-:Y:S05]  /*2230*/  @!P0 BRA `(.L_x_33) ;  /* 0x0000007800c88947 */ /* 0x002fea0003800000 */
.L_x_141:
[----:B------:R-:W-:-:S04]  /*2240*/  UIADD3 UR5, UPT, UPT, UR14, 0x1, URZ ;  /* 0x000000010e057890 */ /* 0x000fc8000fffe0ff */
[----:B------:R-:W-:-:S04]  /*2250*/  UISETP.NE.AND UP0, UPT, UR5, 0x4, UPT ;  /* 0x000000040500788c */ /* 0x000fc8000bf05270 */
[----:B------:R-:W-:Y:S02]  /*2260*/  USEL UR7, URZ, 0x1, UP0 ;  /* 0x00000001ff077887 */ /* 0x000fe40008000000 */
[----:B------:R-:W-:-:S04]  /*2270*/  USEL UR5, UR5, URZ, UP0 ;  /* 0x000000ff05057287 */ /* 0x000fc80008000000 */
[----:B------:R-:W-:Y:S01]  /*2280*/  ULEA UR4, UR5, UR6, 0x3 ;  /* 0x0000000605047291 */ /* 0x000fe2000f8e18ff */
[----:B------:R-:W-:-:S04]  /*2290*/  LOP3.LUT R2, R17, UR7, RZ, 0x3c, !PT ;  /* 0x0000000711027c12 */ /* 0x000fc8000f8e3cff */
[----:B-1----:R-:W-:-:S04]  /*22a0*/  SHF.L.U32 R3, R2, 0x1f, RZ ;  /* 0x0000001f02037819 */ /* 0x002fc800000006ff */
[----:B------:R-:W1:Y:S02]  /*22b0*/  SYNCS.PHASECHK.TRANS64.TRYWAIT P0, [UR4], R3 ;  /* 0x00000003ff0075a7 */ /* 0x000e640008001104 */
[----:B-1----:R-:W-:Y:S05]  /*22c0*/  @!P0 BRA `(.L_x_34) ;  /* 0x0000007800bc8947 */ /* 0x002fea0003800000 */
.L_x_143:
        /* <DEDUP_REMOVED lines=9> */
.L_x_145:
[----:B------:R-:W-:-:S04]  /*2360*/  UIADD3 UR5, UPT, UPT, UR5, 0x1, URZ ;  /* 0x0000000105057890 */ /* 0x000fc8000fffe0ff */
[----:B------:R-:W-:-:S04]  /*2370*/  UISETP.NE.AND UP0, UPT, UR5, 0x4, UPT ;  /* 0x000000040500788c */ /* 0x000fc8000bf05270 */
[----:B------:R-:W-:Y:S02]  /*2380*/  USEL UR4, URZ, 0x1, UP0 ;  /* 0x00000001ff047887 */ /* 0x000fe40008000000 */
[----:B------:R-:W-:-:S04]  /*2390*/  USEL UR5, UR5, URZ, UP0 ;  /* 0x000000ff05057287 */ /* 0x000fc80008000000 */
[----:B------:R-:W-:Y:S01]  /*23a0*/  ULEA UR5, UR5, UR6, 0x3 ;  /* 0x0000000605057291 */ /* 0x000fe2000f8e18ff */
[----:B-1----:R-:W-:-:S04]  /*23b0*/  LOP3.LUT R3, R2, UR4, RZ, 0x3c, !PT ;  /* 0x0000000402037c12 */ /* 0x002fc8000f8e3cff */
[----:B------:R-:W-:Y:S01]  /*23c0*/  SHF.L.U32 R3, R3, 0x1f, RZ ;  /* 0x0000001f03037819 */ /* 0x000fe200000006ff */
[----:B----4-:R-:W-:-:S07]  /*23d0*/  IMAD.U32 R0, RZ, RZ, UR5 ;  /* 0x00000005ff007e24 */ /* 0x010fce000f8e00ff */
.L_x_36:
[----:B-1----:R1:W2:Y:S02]  /*23e0*/  SYNCS.PHASECHK.TRANS64.TRYWAIT P0, [R0+URZ], R3 ;  /* 0x00000003000075a7 */ /* 0x0022a400080011ff */
[----:B--2---:R-:W-:Y:S05]  /*23f0*/  @!P0 NANOSLEEP.SYNCS 0x989680 ;  /* 0x009896800000895d */ /* 0x004fea0003900000 */
[----:B------:R-:W2:Y:S02]  /*2400*/  @!P0 SYNCS.PHASECHK.TRANS64 P0, [R0+URZ], R3 ;  /* 0x00000003000085a7 */ /* 0x000ea400080010ff */
[----:B--2---:R-:W-:Y:S05]  /*2410*/  @P0 EXIT ;  /* 0x000000000000094d */ /* 0x004fea0003800000 */
[----:B------:R-:W-:Y:S05]  /*2420*/  BRA `(.L_x_36) ;  /* 0xfffffffc00ec7947 */ /* 0x000fea000383ffff */
.L_x_22:
[----:B------:R-:W-:-:S04]  /*2430*/  UISETP.NE.AND UP1, UPT, UR37, URZ, UPT ;  /* 0x000000ff2500728c */ /* 0x000fc8000bf25270 */
[----:B------:R-:W-:-:S09]  /*2440*/  UISETP.NE.OR UP1, UPT, UR10, 0x1, UP1 ;  /* 0x000000010a00788c */ /* 0x000fd20008f25670 */
[----:B------:R-:W-:Y:S05]  /*2450*/  BRA.U UP1, `(.L_x_37) ;  /* 0x00000005014c7547 */ /* 0x000fea000b800000 */
[----:B------:R-:W-:Y:S01]  /*2460*/  HFMA2 R10, -RZ, RZ, 0, 0 ;  /* 0x00000000ff0a7431 */ /* 0x000fe200000001ff */
[----:B------:R-:W-:Y:S01]  /*2470*/  ISETP.GE.U32.AND P2, PT, R11, 0x2, PT ;  /* 0x000000020b00780c */ /* 0x000fe20003f46070 */
[----:B------:R-:W-:Y:S01]  /*2480*/  IMAD.MOV.U32 R12, RZ, RZ, 0x1 ;  /* 0x00000001ff0c7424 */ /* 0x000fe200078e00ff */
[----:B------:R-:W-:Y:S01]  /*2490*/  CS2R R8, SRZ ;  /* 0x0000000000087805 */ /* 0x000fe2000001ff00 */
[----:B------:R-:W-:Y:S01]  /*24a0*/  IMAD.MOV.U32 R3, RZ, RZ, RZ ;  /* 0x000000ffff037224 */ /* 0x000fe200078e00ff */
[----:B------:R-:W-:Y:S01]  /*24b0*/  UMOV UR4, 0x400 ;  /* 0x0000040000047882 */ /* 0x000fe20000000000 */
[----:B------:R-:W-:Y:S01]  /*24c0*/  UMOV UR6, URZ ;  /* 0x000000ff00067c82 */ /* 0x000fe20008000000 */
[----:B------:R-:W-:-:S12]  /*24d0*/  ULEA UR37, UR37, UR4, 0x18 ;  /* 0x0000000425257291 */ /* 0x000fd8000f8ec0ff */
.L_x_41:
[----:B------:R-:W-:Y:S02]  /*24e0*/  LEA R0, R3, UR37, 0x3 ;  /* 0x0000002503007c11 */ /* 0x000fe4000f8e18ff */
[----:B------:R-:W-:-:S03]  /*24f0*/  SHF.L.U32 R5, R8, 0x1f, RZ ;  /* 0x0000001f08057819 */ /* 0x000fc600000006ff */
[----:B------:R-:W-:Y:S01]  /*2500*/  VIADD R4, R0, 0xe0 ;  /* 0x000000e000047836 */ /* 0x000fe20000000000 */
[----:B------:R-:W1:Y:S02]  /*2510*/  SYNCS.PHASECHK.TRANS64.TRYWAIT P0, [R0+URZ+0xd0], R5 ;  /* 0x0000d005000075a7 */ /* 0x000e6400080011ff */
[----:B-1----:R-:W-:Y:S05]  /*2520*/  @!P0 BRA `(.L_x_38) ;  /* 0x0000007800548947 */ /* 0x002fea0003800000 */
.L_x_146:
[----:B------:R-:W-:Y:S01]  /*2530*/  ULEA UR5, UR6, UR37, 0x3 ;  /* 0x0000002506057291 */ /* 0x000fe2000f8e18ff */
[----:B------:R-:W-:Y:S01]  /*2540*/  PRMT R4, RZ, 0x654, R4 ;  /* 0x00000654ff047816 */ /* 0x000fe20000000004 */
[----:B-1----:R-:W-:Y:S01]  /*2550*/  @!P2 IMAD.MOV.U32 R5, RZ, RZ, 0x10 ;  /* 0x00000010ff05a424 */ /* 0x002fe200078e00ff */
[----:B------:R-:W-:Y:S01]  /*2560*/  SHF.L.U32 R7, R12, 0x1f, RZ ;  /* 0x0000001f0c077819 */ /* 0x000fe200000006ff */
[----:B------:R-:W-:Y:S01]  /*2570*/  UIADD3 UR4, UPT, UPT, UR5, 0x90, URZ ;  /* 0x0000009005047890 */ /* 0x000fe2000fffe0ff */
[----:B------:R1:W-:Y:S05]  /*2580*/  SYNCS.ARRIVE.TRANS64.RED.A1T0 RZ, [R4+URZ], RZ ;  /* 0x000000ff04ff79a7 */ /* 0x0003ea00081004ff */
[----:B------:R-:W-:Y:S01]  /*2590*/  IMAD.U32 R0, RZ, RZ, UR4 ;  /* 0x00000004ff007e24 */ /* 0x000fe2000f8e00ff */
[----:B------:R-:W2:Y:S04]  /*25a0*/  SYNCS.PHASECHK.TRANS64.TRYWAIT P0, [UR5+0xa0], R7 ;  /* 0x0000a007ff0075a7 */ /* 0x000ea80008001105 */
[----:B------:R-:W-:Y:S01]  /*25b0*/  PRMT R13, R11, 0x654, R0 ;  /* 0x000006540b0d7816 */ /* 0x000fe20000000000 */
[----:B-12---:R-:W-:Y:S06]  /*25c0*/  @!P0 BRA `(.L_x_39) ;  /* 0x0000007800408947 */ /* 0x006fec0003800000 */
.L_x_148:
[----:B------:R-:W-:Y:S01]  /*25d0*/  ULEA UR4, UR6, UR37, 0x4 ;  /* 0x0000002506047291 */ /* 0x000fe2000f8e20ff */
[----:B------:R-:W-:Y:S01]  /*25e0*/  SEL R2, R13, R2, !P2 ;  /* 0x000000020d027207 */ /* 0x000fe20005000000 */
[----:B------:R-:W-:Y:S01]  /*25f0*/  UIADD3 UR5, UPT, UPT, UR5, 0x90, URZ ;  /* 0x0000009005057890 */ /* 0x000fe2000fffe0ff */
[----:B-1----:R-:W-:Y:S01]  /*2600*/  LEA R0, R10, UR37, 0x3 ;  /* 0x000000250a007c11 */ /* 0x002fe2000f8e18ff */
[----:B------:R-:W-:Y:S01]  /*2610*/  UIADD3 UR4, UPT, UPT, UR4, 0x100, URZ ;  /* 0x0000010004047890 */ /* 0x000fe2000fffe0ff */
[----:B------:R1:W-:Y:S01]  /*2620*/  @!P2 SYNCS.ARRIVE.TRANS64.RED RZ, [R2+URZ], R5 ;  /* 0x0000000502ffa9a7 */ /* 0x0003e200080004ff */
[----:B------:R-:W-:Y:S01]  /*2630*/  UIADD3 UR6, UPT, UPT, UR6, 0x1, URZ ;  /* 0x0000000106067890 */ /* 0x000fe2000fffe0ff */
[----:B------:R-:W-:-:S03]  /*2640*/  VIADD R3, R3, 0x1 ;  /* 0x0000000103037836 */ /* 0x000fc60000000000 */
[----:B------:R-:W-:Y:S02]  /*2650*/  UISETP.NE.AND UP0, UPT, UR6, 0x2, UPT ;  /* 0x000000020600788c */ /* 0x000fe4000bf05270 */
[----:B------:R-:W-:Y:S01]  /*2660*/  ISETP.NE.AND P0, PT, R3, 0x2, PT ;  /* 0x000000020300780c */ /* 0x000fe20003f05270 */
[----:B------:R-:W-:Y:S06]  /*2670*/  UGETNEXTWORKID.BROADCAST [UR4], [UR5] ;  /* 0x00000000040073ca */ /* 0x000fec0008000100 */
[----:B------:R-:W-:Y:S02]  /*2680*/  USEL UR4, URZ, 0x1, UP0 ;  /* 0x00000001ff047887 */ /* 0x000fe40008000000 */
[----:B------:R-:W-:-:S04]  /*2690*/  USEL UR6, UR6, URZ, UP0 ;  /* 0x000000ff06067287 */ /* 0x000fc80008000000 */
[----:B------:R-:W-:Y:S02]  /*26a0*/  LOP3.LUT R12, R12, UR4, RZ, 0x3c, !PT ;  /* 0x000000040c0c7c12 */ /* 0x000fe4000f8e3cff */
[----:B-1----:R-:W-:-:S04]  /*26b0*/  SHF.L.U32 R5, R9, 0x1f, RZ ;  /* 0x0000001f09057819 */ /* 0x002fc800000006ff */
[----:B------:R-:W1:Y:S02]  /*26c0*/  SYNCS.PHASECHK.TRANS64.TRYWAIT P1, [R0+URZ+0x90], R5 ;  /* 0x00009005000075a7 */ /* 0x000e6400080211ff */
[----:B-1----:R-:W-:Y:S05]  /*26d0*/  @!P1 BRA `(.L_x_40) ;  /* 0x0000007800149947 */ /* 0x002fea0003800000 */
.L_x_149:
[----:B------:R-:W-:Y:S01]  /*26e0*/  LEA R4, R10, UR37, 0x4 ;  /* 0x000000250a047c11 */ /* 0x000fe2000f8e20ff */
[----:B-1----:R-:W-:Y:S01]  /*26f0*/  VIADD R0, R0, 0xa0 ;  /* 0x000000a000007836 */ /* 0x002fe20000000000 */
[----:B------:R-:W-:Y:S01]  /*2700*/  SEL R3, R3, RZ, P0 ;  /* 0x000000ff03037207 */ /* 0x000fe20000000000 */
[----:B------:R-:W-:-:S03]  /*2710*/  VIADD R10, R10, 0x1 ;  /* 0x000000010a0a7836 */ /* 0x000fc60000000000 */
[----:B------:R-:W1:Y:S01]  /*2720*/  LDS.128 R4, [R4+0x100] ;  /* 0x0001000004047984 */ /* 0x000e620000000c00 */
[----:B------:R-:W-:Y:S02]  /*2730*/  PRMT R0, RZ, 0x654, R0 ;  /* 0x00000654ff007816 */ /* 0x000fe40000000000 */
[C---:B------:R-:W-:Y:S01]  /*2740*/  ISETP.NE.AND P1, PT, R10.reuse, 0x2, PT ;  /* 0x000000020a00780c */ /* 0x040fe20003f25270 */
[----:B------:R-:W-:Y:S01]  /*2750*/  @!PT LDS RZ, [RZ] ;  /* 0x00000000fffff984 */ /* 0x000fe20000000800 */
[----:B------:R-:W-:Y:S01]  /*2760*/  @!PT LDS RZ, [RZ] ;  /* 0x00000000fffff984 */ /* 0x000fe20000000800 */
[----:B------:R-:W-:Y:S01]  /*2770*/  @!PT LDS RZ, [RZ] ;  /* 0x00000000fffff984 */ /* 0x000fe20000000800 */
[----:B------:R-:W-:Y:S01]  /*2780*/  @!PT LDS RZ, [RZ] ;  /* 0x00000000fffff984 */ /* 0x000fe20000000800 */
[----:B------:R2:W-:Y:S06]  /*2790*/  MEMBAR.ALL.CTA ;  /* 0x0000000000007992 */ /* 0x0005ec0000008000 */
[----:B--2---:R-:W2:Y:S01]  /*27a0*/  FENCE.VIEW.ASYNC.S ;  /* 0x00000000000073c6 */ /* 0x004ea20000000000 */
[----:B------:R-:W-:Y:S01]  /*27b0*/  SEL R10, R10, RZ, P1 ;  /* 0x000000ff0a0a7207 */ /* 0x000fe20000800000 */
[----:B--2---:R2:W-:Y:S01]  /*27c0*/  SYNCS.ARRIVE.TRANS64.RED.A1T0 RZ, [R0+URZ], RZ ;  /* 0x000000ff00ff79a7 */ /* 0x0045e200081004ff */
[----:B-1----:R-:W-:-:S02]  /*27d0*/  LOP3.LUT P3, RZ, R6, 0x1, RZ, 0xc0, !PT ;  /* 0x0000000106ff7812 */ /* 0x002fc4000786c0ff */
[----:B------:R-:W-:-:S04]  /*27e0*/  SEL R5, RZ, 0x1, P0 ;  /* 0x00000001ff057807 */ /* 0x000fc80000000000 */
[----:B------:R-:W-:Y:S02]  /*27f0*/  LOP3.LUT R8, R8, R5, RZ, 0x3c, !PT ;  /* 0x0000000508087212 */ /* 0x000fe400078e3cff */
[----:B--2---:R-:W-:-:S04]  /*2800*/  SEL R0, RZ, 0x1, P1 ;  /* 0x00000001ff007807 */ /* 0x004fc80000800000 */
[----:B------:R-:W-:Y:S01]  /*2810*/  LOP3.LUT R9, R9, R0, RZ, 0x3c, !PT ;  /* 0x0000000009097212 */ /* 0x000fe200078e3cff */
[----:B------:R-:W-:Y:S06]  /*2820*/  @P3 BRA `(.L_x_41) ;  /* 0xfffffffc002c3947 */ /* 0x000fec000383ffff */
[----:B------:R-:W-:Y:S01]  /*2830*/  ULEA UR5, UR6, UR37, 0x3 ;  /* 0x0000002506057291 */ /* 0x000fe2000f8e18ff */
[----:B------:R-:W-:-:S08]  /*2840*/  SHF.L.U32 R3, R12, 0x1f, RZ ;  /* 0x0000001f0c037819 */ /* 0x000fd000000006ff */
[----:B------:R-:W1:Y:S02]  /*2850*/  SYNCS.PHASECHK.TRANS64 P0, [UR5+0xa0], R3 ;  /* 0x0000a003ff0075a7 */ /* 0x000e640008001005 */
[----:B-1----:R-:W-:Y:S05]  /*2860*/  @P0 BRA `(.L_x_42) ;  /* 0x0000000000080947 */ /* 0x002fea0003800000 */
[----:B------:R-:W1:Y:S02]  /*2870*/  SYNCS.PHASECHK.TRANS64.TRYWAIT P0, [UR5+0xa0], R3 ;  /* 0x0000a003ff0075a7 */ /* 0x000e640008001105 */
[----:B-1----:R-:W-:Y:S05]  /*2880*/  @!P0 BRA `(.L_x_43) ;  /* 0x0000007400bc8947 */ /* 0x002fea0003800000 */
.L_x_42:
[----:B------:R-:W-:-:S04]  /*2890*/  UIADD3 UR4, UPT, UPT, UR6, 0x1, URZ ;  /* 0x0000000106047890 */ /* 0x000fc8000fffe0ff */
[----:B------:R-:W-:-:S04]  /*28a0*/  UISETP.NE.AND UP0, UPT, UR4, 0x2, UPT ;  /* 0x000000020400788c */ /* 0x000fc8000bf05270 */
[----:B------:R-:W-:Y:S02]  /*28b0*/  USEL UR7, URZ, 0x1, UP0 ;  /* 0x00000001ff077887 */ /* 0x000fe40008000000 */
[----:B------:R-:W-:-:S04]  /*28c0*/  USEL UR4, UR4, URZ, UP0 ;  /* 0x000000ff04047287 */ /* 0x000fc80008000000 */
[----:B------:R-:W-:Y:S01]  /*28d0*/  ULEA UR4, UR4, UR37, 0x3 ;  /* 0x0000002504047291 */ /* 0x000fe2000f8e18ff */
[----:B-1----:R-:W-:-:S04]  /*28e0*/  LOP3.LUT R3, R12, UR7, RZ, 0x3c, !PT ;  /* 0x000000070c037c12 */ /* 0x002fc8000f8e3cff */
[----:B------:R-:W-:-:S04]  /*28f0*/  SHF.L.U32 R0, R3, 0x1f, RZ ;  /* 0x0000001f03007819 */ /* 0x000fc800000006ff */
[----:B------:R-:W1:Y:S02]  /*2900*/  SYNCS.PHASECHK.TRANS64 P0, [UR4+0xa0], R0 ;  /* 0x0000a000ff0075a7 */ /* 0x000e640008001004 */
[----:B-1----:R-:W-:Y:S05]  /*2910*/  @P0 EXIT ;  /* 0x000000000000094d */ /* 0x002fea0003800000 */
[----:B------:R-:W-:Y:S02]  /*2920*/  SHF.L.U32 R3, R3, 0x1f, RZ ;  /* 0x0000001f03037819 */ /* 0x000fe400000006ff */
[----:B------:R-:W-:-:S07]  /*2930*/  MOV R0, UR4 ;  /* 0x0000000400007c02 */ /* 0x000fce0008000f00 */
.L_x_44:
[----:B-1----:R1:W2:Y:S02]  /*2940*/  SYNCS.PHASECHK.TRANS64.TRYWAIT P0, [R0+URZ+0xa0], R3 ;  /* 0x0000a003000075a7 */ /* 0x0022a400080011ff */
[----:B--2---:R-:W-:Y:S05]  /*2950*/  @!P0 NANOSLEEP.SYNCS 0x989680 ;  /* 0x009896800000895d */ /* 0x004fea0003900000 */
[----:B------:R-:W2:Y:S02]  /*2960*/  @!P0 SYNCS.PHASECHK.TRANS64 P0, [R0+URZ+0xa0], R3 ;  /* 0x0000a003000085a7 */ /* 0x000ea400080010ff */
[----:B--2---:R-:W-:Y:S05]  /*2970*/  @P0 EXIT ;  /* 0x000000000000094d */ /* 0x004fea0003800000 */
[----:B------:R-:W-:Y:S05]  /*2980*/  BRA `(.L_x_44) ;  /* 0xfffffffc00ec7947 */ /* 0x000fea000383ffff */
.L_x_37:
[----:B------:R-:W-:Y:S05]  /*2990*/  BRA.U UP4, `(.L_x_45) ;  /* 0x0000001104cc7547 */ /* 0x000fea000b800000 */
[----:B------:R-:W-:Y:S01]  /*29a0*/  UMOV UR6, 0x40 ;  /* 0x0000004000067882 */ /* 0x000fe20000000000 */
[----:B------:R-:W-:Y:S01]  /*29b0*/  NOP ;  /* 0x0000000000007918 */ /* 0x000fe20000000000 */
[----:B------:R-:W-:Y:S01]  /*29c0*/  ULEA UR6, UR37, UR6, 0x18 ;  /* 0x0000000625067291 */ /* 0x000fe2000f8ec0ff */
[----:B------:R-:W-:Y:S02]  /*29d0*/  UMOV UR7, 0x400 ;  /* 0x0000040000077882 */ /* 0x000fe40000000000 */
[----:B------:R-:W-:-:S06]  /*29e0*/  ULEA UR37, UR37, UR7, 0x18 ;  /* 0x0000000725257291 */ /* 0x000fcc000f8ec0ff */
[----:B------:R-:W1:Y:S02]  /*29f0*/  LDS.U8 R2, [UR6+0x1c] ;  /* 0x00001c06ff027984 */ /* 0x000e640008000000 */
[----:B-1----:R-:W-:-:S13]  /*2a00*/  ISETP.NE.AND P0, PT, R2, RZ, PT ;  /* 0x000000ff0200720c */ /* 0x002fda0003f05270 */
[----:B------:R-:W-:Y:S05]  /*2a10*/  @P0 BRA `(.L_x_46) ;  /* 0x0000000400080947 */ /* 0x000fea0003800000 */
[----:B------:R-:W-:Y:S02]  /*2a20*/  UISETP.NE.U32.AND UP0, UPT, UR4, 0x1, UPT ;  /* 0x000000010400788c */ /* 0x000fe4000bf05070 */
[----:B------:R-:W-:-:S07]  /*2a30*/  UIADD3 UR8, UPT, UPT, UR6, 0x8, URZ ;  /* 0x0000000806087890 */ /* 0x000fce000fffe0ff */
[----:B------:R-:W-:Y:S05]  /*2a40*/  BRA.U !UP0, `(.L_x_47) ;  /* 0x00000001089c7547 */ /* 0x000fea000b800000 */
[----:B------:R-:W-:Y:S01]  /*2a50*/  ELECT P0, URZ, PT ;  /* 0x0000000000ff782f */ /* 0x000fe20003800000 */
[----:B------:R-:W-:-:S12]  /*2a60*/  BSSY B0, `(.L_x_47) ;  /* 0x0000025000007945 */ /* 0x000fd80003800000 */
[----:B------:R-:W-:Y:S05]  /*2a70*/  @!P0 BRA `(.L_x_48) ;  /* 0x00000000008c8947 */ /* 0x000fea0003800000 */
[----:B------:R-:W-:-:S05]  /*2a80*/  UMOV UR7, 0x10 ;  /* 0x0000001000077882 */ /* 0x000fca0000000000 */
[----:B------:R-:W-:Y:S04]  /*2a90*/  DEPBAR.LE SB1, 0x36 ;  /* 0x00009d800000791a */ /* 0x000fe80000000000 */
[----:B------:R-:W1:Y:S02]  /*2aa0*/  UTCATOMSWS.2CTA.FIND_AND_SET.ALIGN UP1, UR7, UR7 ;  /* 0x00000007000775e3 */ /* 0x000e640008220800 */
[----:B-1----:R-:W-:Y:S01]  /*2ab0*/  MOV R9, UR7 ;  /* 0x0000000700097c02 */ /* 0x002fe20008000f00 */
[----:B------:R-:W-:Y:S06]  /*2ac0*/  BRA.U UP1, `(.L_x_49) ;  /* 0x0000000101187547 */ /* 0x000fec000b800000 */
.L_x_50:
[----:B------:R-:W-:Y:S05]  /*2ad0*/  NANOSLEEP 0x64 ;  /* 0x000000640000795d */ /* 0x000fea0003800000 */
[----:B------:R-:W-:-:S05]  /*2ae0*/  UMOV UR7, 0x10 ;  /* 0x0000001000077882 */ /* 0x000fca0000000000 */
[----:B------:R-:W-:Y:S04]  /*2af0*/  DEPBAR.LE SB1, 0x36 ;  /* 0x00009d800000791a */ /* 0x000fe80000000000 */
[----:B------:R-:W1:Y:S02]  /*2b00*/  UTCATOMSWS.2CTA.FIND_AND_SET.ALIGN UP1, UR7, UR7 ;  /* 0x00000007000775e3 */ /* 0x000e640008220800 */
[----:B-1----:R-:W-:Y:S01]  /*2b10*/  MOV R9, UR7 ;  /* 0x0000000700097c02 */ /* 0x002fe20008000f00 */
[----:B------:R-:W-:Y:S05]  /*2b20*/  BRA.U !UP1, `(.L_x_50) ;  /* 0xfffffffd09e87547 */ /* 0x000fea000b83ffff */
.L_x_49:
[----:B------:R-:W1:Y:S01]  /*2b30*/  LDS R5, [UR6+0x10] ;  /* 0x00001006ff057984 */ /* 0x000e620008000800 */
[----:B------:R-:W-:Y:S01]  /*2b40*/  IMAD.U32 R3, RZ, RZ, UR37 ;  /* 0x00000025ff037e24 */ /* 0x000fe2000f8e00ff */
[----:B------:R-:W-:-:S03]  /*2b50*/  MOV R2, UR5 ;  /* 0x0000000500027c02 */ /* 0x000fc60008000f00 */
[----:B------:R-:W-:Y:S01]  /*2b60*/  VIADD R3, R3, 0x120 ;  /* 0x0000012003037836 */ /* 0x000fe20000000000 */
[----:B-1----:R-:W-:-:S04]  /*2b70*/  SHF.L.U32 R5, R5, 0x1f, RZ ;  /* 0x0000001f05057819 */ /* 0x002fc800000006ff */
[----:B------:R-:W1:Y:S02]  /*2b80*/  SYNCS.PHASECHK.TRANS64.TRYWAIT P0, [UR6+0x8], R5 ;  /* 0x00000805ff0075a7 */ /* 0x000e640008001106 */
[----:B-1----:R-:W-:Y:S05]  /*2b90*/  @P0 BRA `(.L_x_51) ;  /* 0x0000000000080947 */ /* 0x002fea0003800000 */
[----:B------:R-:W1:Y:S02]  /*2ba0*/  SYNCS.PHASECHK.TRANS64.TRYWAIT P0, [UR6+0x8], R5 ;  /* 0x00000805ff0075a7 */ /* 0x000e640008001106 */
[----:B-1----:R-:W-:Y:S05]  /*2bb0*/  @!P0 BRA `(.L_x_52) ;  /* 0x0000007400088947 */ /* 0x002fea0003800000 */
.L_x_51:
[----:B-1----:R-:W-:Y:S01]  /*2bc0*/  HFMA2 R4, -RZ, RZ, 0, 5.9604644775390625e-08 ;  /* 0x00000001ff047431 */ /* 0x002fe200000001ff */
[----:B------:R-:W-:Y:S01]  /*2bd0*/  UPRMT UR7, UR5, 0x654, UR8 ;  /* 0x0000065405077896 */ /* 0x000fe20008000008 */
[----:B------:R-:W-:Y:S01]  /*2be0*/  IMAD.MOV.U32 R6, RZ, RZ, 0xffff ;  /* 0x0000ffffff067424 */ /* 0x000fe200078e00ff */
[----:B------:R-:W-:Y:S01]  /*2bf0*/  PRMT R2, R2, 0x654, R3 ;  /* 0x0000065402027816 */ /* 0x000fe20000000003 */
[----:B------:R-:W-:Y:S02]  /*2c00*/  IMAD.MOV.U32 R5, RZ, RZ, 0x4 ;  /* 0x00000004ff057424 */ /* 0x000fe400078e00ff */
[----:B------:R-:W-:Y:S01]  /*2c10*/  IMAD.SHL.U32 R8, R9, 0x20, RZ ;  /* 0x0000002009087824 */ /* 0x000fe200078e00ff */
[----:B------:R-:W-:Y:S02]  /*2c20*/  MOV R3, UR7 ;  /* 0x0000000700037c02 */ /* 0x000fe40008000f00 */
[-C--:B------:R-:W-:Y:S01]  /*2c30*/  SHF.L.U32 R7, R6, R9.reuse, RZ ;  /* 0x0000000906077219 */ /* 0x080fe200000006ff */
[----:B------:R1:W-:Y:S01]  /*2c40*/  SYNCS.ARRIVE.TRANS64.RED RZ, [UR7], R5 ;  /* 0x00000005ffff79a7 */ /* 0x0003e20008000407 */
[----:B------:R-:W-:Y:S01]  /*2c50*/  SHF.L.U32 R6, R4, R9, RZ ;  /* 0x0000000904067219 */ /* 0x000fe200000006ff */
[----:B------:R1:W-:Y:S04]  /*2c60*/  STS [UR37+0x120], R8 ;  /* 0x00012008ff007988 */ /* 0x0003e80008000825 */
[----:B------:R1:W-:Y:S04]  /*2c70*/  STAS [R2.64], R9 ;  /* 0x0000000902007dbd */ /* 0x0003e8000c0008ff */
[----:B------:R1:W-:Y:S04]  /*2c80*/  ATOMS.OR RZ, [UR6+0x14], R7 ;  /* 0x00001407ffff798c */ /* 0x0003e8000b000006 */
[----:B------:R1:W-:Y:S04]  /*2c90*/  ATOMS.OR RZ, [UR6+0x18], R6 ;  /* 0x00001806ffff798c */ /* 0x0003e8000b000006 */
[----:B------:R1:W-:Y:S02]  /*2ca0*/  ATOMS.XOR RZ, [UR6+0x10], R4 ;  /* 0x00001004ffff798c */ /* 0x0003e4000b800006 */
.L_x_48:
[----:B------:R-:W-:Y:S05]  /*2cb0*/  BSYNC B0 ;  /* 0x0000000000007941 */ /* 0x000fea0003800000 */
.L_x_47:
[----:B------:R-:W-:Y:S05]  /*2cc0*/  BRA.U UP0, `(.L_x_53) ;  /* 0x00000001006c7547 */ /* 0x000fea000b800000 */
[----:B------:R-:W-:-:S03]  /*2cd0*/  UMOV UR7, 0xffffffff ;  /* 0xffffffff00077882 */ /* 0x000fc60000000000 */
[----:B------:R-:W-:Y:S05]  /*2ce0*/  BRA.DIV UR7, `(.L_x_54) ;  /* 0x0000007207d47947 */ /* 0x000fea000b800000 */
[----:B------:R-:W-:-:S13]  /*2cf0*/  ELECT P6, URZ, PT ;  /* 0x0000000000ff782f */ /* 0x000fda00038c0000 */
.L_x_153:
[----:B------:R-:W-:Y:S05]  /*2d00*/  @!P6 BRA `(.L_x_53) ;  /* 0x00000000005ce947 */ /* 0x000fea0003800000 */
[----:B-1----:R-:W1:Y:S02]  /*2d10*/  LDS R3, [UR6+0x10] ;  /* 0x00001006ff037984 */ /* 0x002e640008000800 */
[----:B-1----:R-:W-:-:S04]  /*2d20*/  SHF.L.U32 R3, R3, 0x1f, RZ ;  /* 0x0000001f03037819 */ /* 0x002fc800000006ff */
[----:B------:R-:W1:Y:S02]  /*2d30*/  SYNCS.PHASECHK.TRANS64.TRYWAIT P0, [UR6+0x8], R3 ;  /* 0x00000803ff0075a7 */ /* 0x000e640008001106 */
[----:B-1----:R-:W-:Y:S05]  /*2d40*/  @P0 BRA `(.L_x_55) ;  /* 0x0000000000080947 */ /* 0x002fea0003800000 */
[----:B------:R-:W1:Y:S02]  /*2d50*/  SYNCS.PHASECHK.TRANS64.TRYWAIT P0, [UR6+0x8], R3 ;  /* 0x00000803ff0075a7 */ /* 0x000e640008001106 */
[----:B-1----:R-:W-:Y:S05]  /*2d60*/  @!P0 BRA `(.L_x_56) ;  /* 0x0000007000d48947 */ /* 0x002fea0003800000 */
.L_x_55:
[----:B------:R-:W2:Y:S01]  /*2d70*/  LDS R5, [UR37+0x120] ;  /* 0x00012025ff057984 */ /* 0x000ea20008000800 */
[----:B-1----:R-:W-:Y:S02]  /*2d80*/  HFMA2 R2, -RZ, RZ, 0, 5.9604644775390625e-08 ;  /* 0x00000001ff027431 */ /* 0x002fe400000001ff */
[----:B------:R-:W-:Y:S01]  /*2d90*/  IMAD.MOV.U32 R3, RZ, RZ, 0xffff ;  /* 0x0000ffffff037424 */ /* 0x000fe200078e00ff */
[----:B------:R-:W-:Y:S01]  /*2da0*/  UPRMT UR7, UR5, 0x654, UR8 ;  /* 0x0000065405077896 */ /* 0x000fe20008000008 */
[----:B--2---:R-:W-:-:S03]  /*2db0*/  IMAD.SHL.U32 R4, R5, 0x20, RZ ;  /* 0x0000002005047824 */ /* 0x004fc600078e00ff */
[-C--:B------:R-:W-:Y:S02]  /*2dc0*/  SHF.L.U32 R3, R3, R5.reuse, RZ ;  /* 0x0000000503037219 */ /* 0x080fe400000006ff */
[----:B------:R-:W-:Y:S01]  /*2dd0*/  SHF.L.U32 R5, R2, R5, RZ ;  /* 0x0000000502057219 */ /* 0x000fe200000006ff */
[----:B------:R2:W-:Y:S04]  /*2de0*/  STS [UR37+0x120], R4 ;  /* 0x00012004ff007988 */ /* 0x0005e80008000825 */
[----:B------:R2:W-:Y:S04]  /*2df0*/  ATOMS.OR RZ, [UR6+0x14], R3 ;  /* 0x00001403ffff798c */ /* 0x0005e8000b000006 */
[----:B------:R2:W-:Y:S01]  /*2e00*/  ATOMS.OR RZ, [UR6+0x18], R5 ;  /* 0x00001805ffff798c */ /* 0x0005e2000b000006 */
[----:B------:R-:W-:Y:S03]  /*2e10*/  SYNCS.ARRIVE.TRANS64.RED.A1T0 RZ, [UR7], RZ ;  /* 0x000000ffffff79a7 */ /* 0x000fe60008100407 */
[----:B------:R2:W-:Y:S01]  /*2e20*/  ATOMS.XOR RZ, [UR6+0x10], R2 ;  /* 0x00001002ffff798c */ /* 0x0005e2000b800006 */
[----:B------:R-:W-:Y:S05]  /*2e30*/  BRA `(.L_x_53) ;  /* 0x0000000000107947 */ /* 0x000fea0003800000 */
.L_x_46:
[----:B------:R-:W-:-:S05]  /*2e40*/  MOV R2, 0xffffffff ;  /* 0xffffffff00027802 */ /* 0x000fca0000000f00 */
[----:B------:R1:W-:Y:S02]  /*2e50*/  STS [UR37+0x120], R2 ;  /* 0x00012002ff007988 */ /* 0x0003e40008000825 */
[----:B-1----:R-:W-:Y:S02]  /*2e60*/  MOV R2, 0x2e80 ;  /* 0x00002e8000027802 */ /* 0x002fe40000000f00 */
[----:B-----5:R-:W-:Y:S05]  /*2e70*/  CALL.REL.NOINC `($__internal_1_$__cuda_sm10x_tcgen05_guardrail_trap_phase_invalid_during_alloc) ;  /* 0x0000007800787944 */ /* 0x020fea0003c00000 */
.L_x_53:
[----:B------:R-:W-:Y:S05]  /*2e80*/  WARPSYNC.ALL ;  /* 0x0000000000007948 */ /* 0x000fea0003800000 */
[----:B------:R-:W3:Y:S01]  /*2e90*/  S2UR UR6, SR_CgaCtaId ;  /* 0x00000000000679c3 */ /* 0x000ee20000008800 */
[----:B------:R-:W-:Y:S01]  /*2ea0*/  UMOV UR7, 0x400 ;  /* 0x0000040000077882 */ /* 0x000fe20000000000 */
[----:B------:R-:W-:-:S06]  /*2eb0*/  NOP ;  /* 0x0000000000007918 */ /* 0x000fcc0000000000 */
[----:B------:R-:W-:Y:S06]  /*2ec0*/  BAR.ARV 0x6, 0xa0 ;  /* 0x0182800000007b1d */ /* 0x000fec0000002000 */
[----:B------:R-:W-:Y:S01]  /*2ed0*/  LOP3.LUT R10, R10, 0xffff, RZ, 0xc0, !PT ;  /* 0x0000ffff0a0a7812 */ /* 0x000fe200078ec0ff */
[----:B------:R-:W-:Y:S01]  /*2ee0*/  UISETP.LT.AND UP0, UPT, UR15, 0x1, UPT ;  /* 0x000000010f00788c */ /* 0x000fe2000bf01270 */
[----:B------:R-:W-:Y:S01]  /*2ef0*/  LOP3.LUT R0, R0, 0xffff, RZ, 0xc0, !PT ;  /* 0x0000ffff00007812 */ /* 0x000fe200078ec0ff */
[----:B-1----:R-:W-:Y:S01]  /*2f00*/  IMAD.MOV.U32 R9, RZ, RZ, 0x1 ;  /* 0x00000001ff097424 */ /* 0x002fe200078e00ff */
[----:B------:R-:W-:Y:S01]  /*2f10*/  R2UR UR11, R10 ;  /* 0x000000000a0b72ca */ /* 0x000fe200000e0000 */
[----:B------:R-:W-:Y:S01]  /*2f20*/  USEL UR12, UR15, 0x1, !UP0 ;  /* 0x000000010f0c7887 */ /* 0x000fe2000c000000 */
[----:B------:R-:W-:Y:S01]  /*2f30*/  R2UR UR10, R0 ;  /* 0x00000000000a72ca */ /* 0x000fe200000e0000 */
[----:B------:R-:W-:Y:S01]  /*2f40*/  IMAD.MOV.U32 R8, RZ, RZ, RZ ;  /* 0x000000ffff087224 */ /* 0x000fe200078e00ff */
[----:B------:R-:W-:Y:S01]  /*2f50*/  UMOV UR22, URZ ;  /* 0x000000ff00167c82 */ /* 0x000fe20008000000 */
[----:B------:R-:W-:Y:S01]  /*2f60*/  UMOV UR21, URZ ;  /* 0x000000ff00157c82 */ /* 0x000fe20008000000 */
[----:B---3--:R-:W-:-:S02]  /*2f70*/  ULEA UR6, UR6, UR7, 0x18 ;  /* 0x0000000706067291 */ /* 0x008fc4000f8ec0ff */
[----:B------:R-:W-:Y:S02]  /*2f80*/  UIADD3 UR12, UPT, UPT, -UR12, URZ, URZ ;  /* 0x000000ff0c0c7290 */ /* 0x000fe4000fffe1ff */
[----:B------:R-:W-:Y:S02]  /*2f90*/  UIADD3 UR13, UPT, UPT, UR6, 0x10400, URZ ;  /* 0x00010400060d7890 */ /* 0x000fe4000fffe0ff */
[----:B------:R-:W-:Y:S02]  /*2fa0*/  UIADD3 UR14, UPT, UPT, UR6, 0x20400, URZ ;  /* 0x00020400060e7890 */ /* 0x000fe4000fffe0ff */
[----:B------:R-:W-:Y:S01]  /*2fb0*/  UIADD3 UR16, UPT, UPT, UR6, 0x30400, URZ ;  /* 0x0003040006107890 */ /* 0x000fe2000fffe0ff */
[----:B--2---:R-:W1:Y:S01]  /*2fc0*/  LDS R2, [UR6+0x120] ;  /* 0x00012006ff027984 */ /* 0x004e620008000800 */
[----:B------:R-:W-:Y:S02]  /*2fd0*/  USHF.R.U32.HI UR13, URZ, 0x4, UR13 ;  /* 0x00000004ff0d7899 */ /* 0x000fe4000801160d */
[----:B------:R-:W-:-:S02]  /*2fe0*/  USHF.R.U32.HI UR14, URZ, 0x4, UR14 ;  /* 0x00000004ff0e7899 */ /* 0x000fc4000801160e */
[----:B------:R-:W-:Y:S02]  /*2ff0*/  USHF.R.U32.HI UR16, URZ, 0x4, UR16 ;  /* 0x00000004ff107899 */ /* 0x000fe40008011610 */
[----:B------:R-:W-:Y:S02]  /*3000*/  ULOP3.LUT UR13, UR13, 0x3fff, URZ, 0xc0, !UPT ;  /* 0x00003fff0d0d7892 */ /* 0x000fe4000f8ec0ff */
[----:B------:R-:W-:Y:S02]  /*3010*/  ULOP3.LUT UR14, UR14, 0x3fff, URZ, 0xc0, !UPT ;  /* 0x00003fff0e0e7892 */ /* 0x000fe4000f8ec0ff */
[----:B------:R-:W-:Y:S02]  /*3020*/  ULOP3.LUT UR16, UR16, 0x3fff, URZ, 0xc0, !UPT ;  /* 0x00003fff10107892 */ /* 0x000fe4000f8ec0ff */
[----:B------:R-:W-:Y:S02]  /*3030*/  ULOP3.LUT UR13, UR13, 0x10000, URZ, 0xfc, !UPT ;  /* 0x000100000d0d7892 */ /* 0x000fe4000f8efcff */
[----:B------:R-:W-:-:S02]  /*3040*/  ULOP3.LUT UR14, UR14, 0x10000, URZ, 0xfc, !UPT ;  /* 0x000100000e0e7892 */ /* 0x000fc4000f8efcff */
[----:B------:R-:W-:Y:S02]  /*3050*/  ULOP3.LUT UR16, UR16, 0x10000, URZ, 0xfc, !UPT ;  /* 0x0001000010107892 */ /* 0x000fe4000f8efcff */
[----:B------:R-:W-:Y:S01]  /*3060*/  UISETP.NE.AND UP3, UPT, UR4, URZ, UPT ;  /* 0x000000ff0400728c */ /* 0x000fe2000bf65270 */
[----:B-1----:R-:W-:Y:S01]  /*3070*/  R2UR UR23, R2 ;  /* 0x00000000021772ca */ /* 0x002fe200000e0000 */
[----:B------:R-:W-:-:S05]  /*3080*/  IMAD.MOV.U32 R2, RZ, RZ, 0x1020 ;  /* 0x00001020ff027424 */ /* 0x000fca00078e00ff */
[C---:B------:R-:W-:Y:S02]  /*3090*/  R2UR UR9, R2.reuse ;  /* 0x00000000020972ca */ /* 0x040fe400000e0000 */
[C---:B------:R-:W-:Y:S02]  /*30a0*/  R2UR UR8, R2.reuse ;  /* 0x00000000020872ca */ /* 0x040fe400000e0000 */
[----:B------:R-:W-:Y:S02]  /*30b0*/  R2UR UR7, R2 ;  /* 0x00000000020772ca */ /* 0x000fe400000e0000 */
[----:B------:R-:W-:Y:S01]  /*30c0*/  CS2R R2, SRZ ;  /* 0x0000000000027805 */ /* 0x000fe2000001ff00 */
[----:B------:R-:W-:Y:S02]  /*30d0*/  ULOP3.LUT UR19, UR23, 0x1, URZ, 0xc0, !UPT ;  /* 0x0000000117137892 */ /* 0x000fe4000f8ec0ff */
[----:B------:R-:W-:Y:S02]  /*30e0*/  UIADD3 UR28, UPT, UPT, UR23, 0x101, URZ ;  /* 0x00000101171c7890 */ /* 0x000fe4000fffe0ff */
[----:B------:R-:W-:-:S02]  /*30f0*/  UIADD3 UR24, UPT, UPT, UR23, 0x103, URZ ;  /* 0x0000010317187890 */ /* 0x000fc4000fffe0ff */
[----:B------:R-:W-:Y:S02]  /*3100*/  ULOP3.LUT UR19, UR19, 0x494, URZ, 0xfc, !UPT ;  /* 0x0000049413137892 */ /* 0x000fe4000f8efcff */
[----:B------:R-:W-:Y:S02]  /*3110*/  ULOP3.LUT UR18, UR28, 0x1, URZ, 0xc0, !UPT ;  /* 0x000000011c127892 */ /* 0x000fe4000f8ec0ff */
[----:B------:R-:W-:Y:S02]  /*3120*/  ULOP3.LUT UR17, UR24, 0x1, URZ, 0xc0, !UPT ;  /* 0x0000000118117892 */ /* 0x000fe4000f8ec0ff */
[----:B------:R-:W-:Y:S02]  /*3130*/  UPRMT UR31, UR19, 0x5410, UR9 ;  /* 0x00005410131f7896 */ /* 0x000fe40008000009 */
[----:B------:R-:W-:Y:S02]  /*3140*/  UIADD3 UR30, UPT, UPT, UR23, 0x100, URZ ;  /* 0x00000100171e7890 */ /* 0x000fe4000fffe0ff */
[----:B------:R-:W-:-:S02]  /*3150*/  ULOP3.LUT UR26, UR23, 0xfffffffe, URZ, 0xc0, !UPT ;  /* 0xfffffffe171a7892 */ /* 0x000fc4000f8ec0ff */
[----:B------:R-:W-:Y:S02]  /*3160*/  ULOP3.LUT UR18, UR18, 0x494, URZ, 0xfc, !UPT ;  /* 0x0000049412127892 */ /* 0x000fe4000f8efcff */
[----:B------:R-:W-:Y:S02]  /*3170*/  ULOP3.LUT UR17, UR17, 0x494, URZ, 0xfc, !UPT ;  /* 0x0000049411117892 */ /* 0x000fe4000f8efcff */
[----:B------:R-:W-:Y:S02]  /*3180*/  ULOP3.LUT UR30, UR30, 0xfffffffe, URZ, 0xc0, !UPT ;  /* 0xfffffffe1e1e7892 */ /* 0x000fe4000f8ec0ff */
[----:B------:R-:W-:Y:S02]  /*3190*/  ULOP3.LUT UR28, UR28, 0xfffffffe, URZ, 0xc0, !UPT ;  /* 0xfffffffe1c1c7892 */ /* 0x000fe4000f8ec0ff */
[----:B------:R-:W-:Y:S02]  /*31a0*/  UIADD3 UR26, UPT, UPT, UR26, 0x102, URZ ;  /* 0x000001021a1a7890 */ /* 0x000fe4000fffe0ff */
[----:B------:R-:W-:-:S02]  /*31b0*/  ULOP3.LUT UR24, UR24, 0xfffffffe, URZ, 0xc0, !UPT ;  /* 0xfffffffe18187892 */ /* 0x000fc4000f8ec0ff */
[----:B------:R-:W-:Y:S02]  /*31c0*/  UPRMT UR29, UR18, 0x5410, UR8 ;  /* 0x00005410121d7896 */ /* 0x000fe40008000008 */
[----:B------:R-:W-:Y:S01]  /*31d0*/  UPRMT UR25, UR17, 0x5410, UR7 ;  /* 0x0000541011197896 */ /* 0x000fe20008000007 */
[----:B------:R-:W-:-:S11]  /*31e0*/  UMOV UR27, UR31 ;  /* 0x0000001f001b7c82 */ /* 0x000fd60008000000 */
.L_x_64:
[C---:B------:R-:W-:Y:S02]  /*31f0*/  LEA R0, R8.reuse, UR6, 0x3 ;  /* 0x0000000608007c11 */ /* 0x040fe4000f8e18ff */
[----:B------:R-:W-:Y:S02]  /*3200*/  SHF.L.U32 R5, R3, 0x1f, RZ ;  /* 0x0000001f03057819 */ /* 0x000fe400000006ff */
[----:B------:R-:W-:Y:S02]  /*3210*/  LEA R4, R8, UR6, 0x4 ;  /* 0x0000000608047c11 */ /* 0x000fe4000f8e20ff */
[----:B------:R-:W1:Y:S02]  /*3220*/  SYNCS.PHASECHK.TRANS64.TRYWAIT P0, [R0+URZ+0x90], R5 ;  /* 0x00009005000075a7 */ /* 0x000e6400080011ff */
[----:B-1-34-:R-:W-:Y:S05]  /*3230*/  @!P0 BRA `(.L_x_57) ;  /* 0x0000006c00b88947 */ /* 0x01afea0003800000 */
.L_x_154:
[----:B-1----:R-:W1:Y:S01]  /*3240*/  LDS.128 R4, [R4+0x100] ;  /* 0x0001000004047984 */ /* 0x002e620000000c00 */
[----:B------:R-:W-:Y:S02]  /*3250*/  VIADD R0, R0, 0xa0 ;  /* 0x000000a000007836 */ /* 0x000fe40000000000 */
        /* <DEDUP_REMOVED lines=9> */
[----:B-1----:R-:W-:Y:S01]  /*32f0*/  LOP3.LUT P1, RZ, R6, 0x1, RZ, 0xc0, !PT ;  /* 0x0000000106ff7812 */ /* 0x002fe2000782c0ff */
[----:B--2---:R-:W-:-:S12]  /*3300*/  BRA.U UP3, `(.L_x_58) ;  /* 0x0000000503107547 */ /* 0x004fd8000b800000 */
[----:B------:R-:W1:Y:S01]  /*3310*/  LDCU UR7, c[0x0][0x38c] ;  /* 0x00007180ff0777ac */ /* 0x000e620008000800 */
[----:B------:R-:W-:Y:S02]  /*3320*/  PLOP3.LUT P2, PT, PT, PT, PT, 0x80, 0x8 ;  /* 0x000000000008781c */ /* 0x000fe40003f4f070 */
[----:B------:R-:W-:Y:S01]  /*3330*/  SHF.L.U32 R5, R9, 0x1f, RZ ;  /* 0x0000001f09057819 */ /* 0x000fe200000006ff */
[----:B------:R-:W-:Y:S02]  /*3340*/  ULEA UR8, UR22, UR6, 0x3 ;  /* 0x0000000616087291 */ /* 0x000fe4000f8e18ff */
[----:B------:R-:W-:Y:S02]  /*3350*/  ULEA UR9, UR22, UR23, 0x7 ;  /* 0x0000001716097291 */ /* 0x000fe4000f8e38ff */
[----:B-1----:R-:W-:-:S06]  /*3360*/  UISETP.GE.AND UP0, UPT, UR7, 0x1, UPT ;  /* 0x000000010700788c */ /* 0x002fcc000bf06270 */
[----:B------:R-:W-:-:S05]  /*3370*/  PLOP3.LUT P0, PT, PT, PT, UP0, 0x80, 0x8 ;  /* 0x000000000008781c */ /* 0x000fca0003f0f008 */
[----:B------:R-:W-:-:S08]  /*3380*/  @UP0 ULEA UR7, UR21, UR6, 0x3 ;  /* 0x0000000615070291 */ /* 0x000fd0000f8e18ff */
[----:B------:R-:W-:-:S04]  /*3390*/  @P0 SHF.L.U32 R0, R2, 0x1f, RZ ;  /* 0x0000001f02000819 */ /* 0x000fc800000006ff */
[----:B------:R1:W2:Y:S01]  /*33a0*/  @P0 SYNCS.PHASECHK.TRANS64.TRYWAIT P2, [UR7], R0 ;  /* 0x00000000ff0005a7 */ /* 0x0002a20008041107 */
[----:B------:R-:W3:Y:S02]  /*33b0*/  SYNCS.PHASECHK.TRANS64.TRYWAIT P0, [UR8+0xc0], R5 ;  /* 0x0000c005ff0075a7 */ /* 0x000ee40008001108 */
[----:B-123--:R-:W-:Y:S05]  /*33c0*/  @!P0 BRA `(.L_x_59) ;  /* 0x0000006c00688947 */ /* 0x00efea0003800000 */
.L_x_156:
[----:B------:R-:W-:Y:S05]  /*33d0*/  BRA.U !UP0, `(.L_x_60) ;  /* 0x0000000108d07547 */ /* 0x000fea000b800000 */
[----:B------:R-:W-:Y:S01]  /*33e0*/  UMOV UR20, URZ ;  /* 0x000000ff00147c82 */ /* 0x000fe20008000000 */
[----:B------:R-:W-:Y:S01]  /*33f0*/  UMOV UR19, UR12 ;  /* 0x0000000c00137c82 */ /* 0x000fe20008000000 */
[----:B------:R-:W-:Y:S01]  /*3400*/  UMOV UR18, UR15 ;  /* 0x0000000f00127c82 */ /* 0x000fe20008000000 */
[----:B------:R-:W-:-:S05]  /*3410*/  UMOV UR17, UR21 ;  /* 0x0000001500117c82 */ /* 0x000fca0008000000 */
.L_x_63:
[----:B------:R-:W-:Y:S02]  /*3420*/  UIADD3 UR19, UPT, UPT, UR19, 0x1, URZ ;  /* 0x0000000113137890 */ /* 0x000fe4000fffe0ff */
[----:B--2---:R-:W-:Y:S02]  /*3430*/  ULEA UR7, UR17, UR6, 0x3 ;  /* 0x0000000611077291 */ /* 0x004fe4000f8e18ff */
[----:B------:R-:W-:Y:S01]  /*3440*/  UISETP.NE.AND UP0, UPT, UR19, URZ, UPT ;  /* 0x000000ff1300728c */ /* 0x000fe2000bf05270 */
[----:B---3--:R-:W-:Y:S10]  /*3450*/  @P2 BRA `(.L_x_61) ;  /* 0x00000000000c2947 */ /* 0x008ff40003800000 */
[----:B-1----:R-:W-:Y:S04]  /*3460*/  SHF.L.U32 R5, R2, 0x1f, RZ ;  /* 0x0000001f02057819 */ /* 0x002fe800000006ff */
[----:B------:R-:W1:Y:S02]  /*3470*/  SYNCS.PHASECHK.TRANS64.TRYWAIT P0, [UR7], R5 ;  /* 0x00000005ff0075a7 */ /* 0x000e640008001107 */
[----:B-1----:R-:W-:Y:S05]  /*3480*/  @!P0 BRA `(.L_x_62) ;  /* 0x0000006c00508947 */ /* 0x002fea0003800000 */
.L_x_61:
[----:B------:R-:W-:Y:S01]  /*3490*/  UISETP.NE.AND UP1, UPT, UR18, 0x1, UPT ;  /* 0x000000011200788c */ /* 0x000fe2000bf25270 */
[----:B------:R-:W-:Y:S01]  /*34a0*/  PLOP3.LUT P2, PT, PT, PT, PT, 0x80, 0x8 ;  /* 0x000000000008781c */ /* 0x000fe20003f4f070 */
[----:B------:R-:W-:Y:S02]  /*34b0*/  UIADD3 UR21, UPT, UPT, UR17, 0x1, URZ ;  /* 0x0000000111157890 */ /* 0x000fe4000fffe0ff */
[----:B------:R-:W-:Y:S02]  /*34c0*/  ULEA UR34, UR17, UR14, 0xa ;  /* 0x0000000e11227291 */ /* 0x000fe4000f8e50ff */
[----:B------:R-:W-:Y:S01]  /*34d0*/  UISETP.NE.AND UP2, UPT, UR21, 0x4, UPT ;  /* 0x000000041500788c */ /* 0x000fe2000bf45270 */
[----:B------:R-:W-:Y:S01]  /*34e0*/  PLOP3.LUT P0, PT, PT, PT, UP1, 0x80, 0x8 ;  /* 0x000000000008781c */ /* 0x000fe20003f0f018 */
[----:B------:R-:W-:Y:S02]  /*34f0*/  ULEA UR36, UR17, UR16, 0x7 ;  /* 0x0000001011247291 */ /* 0x000fe4000f8e38ff */
[----:B------:R-:W-:Y:S02]  /*3500*/  USEL UR33, URZ, 0x1, UP2 ;  /* 0x00000001ff217887 */ /* 0x000fe40009000000 */
[----:B------:R-:W-:Y:S02]  /*3510*/  USEL UR21, UR21, URZ, UP2 ;  /* 0x000000ff15157287 */ /* 0x000fe40009000000 */
[----:B------:R-:W-:Y:S02]  /*3520*/  UIADD3 UR48, UPT, UPT, UR34, 0x4, URZ ;  /* 0x0000000422307890 */ /* 0x000fe4000fffe0ff */
[----:B------:R-:W-:Y:S01]  /*3530*/  @UP1 ULEA UR32, UR21, UR6, 0x3 ;  /* 0x0000000615201291 */ /* 0x000fe2000f8e18ff */
[----:B------:R-:W-:Y:S01]  /*3540*/  LOP3.LUT R2, R2, UR33, RZ, 0x3c, !PT ;  /* 0x0000002102027c12 */ /* 0x000fe2000f8e3cff */
[----:B------:R-:W-:Y:S02]  /*3550*/  UISETP.NE.U32.AND UP1, UPT, UR20, URZ, UPT ;  /* 0x000000ff1400728c */ /* 0x000fe4000bf25070 */
[----:B------:R-:W-:Y:S01]  /*3560*/  UIADD3 UR44, UPT, UPT, UR34, 0x200, URZ ;  /* 0x00000200222c7890 */ /* 0x000fe2000fffe0ff */
[----:B-1----:R-:W-:Y:S01]  /*3570*/  @P0 SHF.L.U32 R0, R2, 0x1f, RZ ;  /* 0x0000001f02000819 */ /* 0x002fe200000006ff */
[----:B------:R-:W-:Y:S02]  /*3580*/  UIADD3 UR40, UPT, UPT, UR34, 0x204, URZ ;  /* 0x0000020422287890 */ /* 0x000fe4000fffe0ff */
[----:B------:R-:W-:Y:S01]  /*3590*/  UIADD3 UR7, UPT, UPT, UR7, 0x20, URZ ;  /* 0x0000002007077890 */ /* 0x000fe2000fffe0ff */
[----:B------:R2:W3:Y:S01]  /*35a0*/  @P0 SYNCS.PHASECHK.TRANS64.TRYWAIT P2, [UR32], R0 ;  /* 0x00000000ff0005a7 */ /* 0x0004e20008041120 */
[----:B------:R-:W-:Y:S02]  /*35b0*/  ULEA UR32, UR17, UR13, 0xa ;  /* 0x0000000d11207291 */ /* 0x000fe4000f8e50ff */
[----:B------:R-:W-:Y:S02]  /*35c0*/  UIADD3 UR18, UPT, UPT, UR18, -0x1, URZ ;  /* 0xffffffff12127890 */ /* 0x000fe4000fffe0ff */
[----:B------:R-:W-:Y:S02]  /*35d0*/  UIADD3 UR46, UPT, UPT, UR32, 0x2, URZ ;  /* 0x00000002202e7890 */ /* 0x000fe4000fffe0ff */
[----:B------:R-:W-:Y:S02]  /*35e0*/  UIADD3 UR42, UPT, UPT, UR32, 0x4, URZ ;  /* 0x00000004202a7890 */ /* 0x000fe4000fffe0ff */
[----:B------:R-:W-:Y:S01]  /*35f0*/  UIADD3 UR38, UPT, UPT, UR32, 0x6, URZ ;  /* 0x0000000620267890 */ /* 0x000fe2000fffe0ff */
[----:B------:R-:W-:Y:S01]  /*3600*/  UMOV UR37, 0x4008 ;  /* 0x0000400800257882 */ /* 0x000fe20000000000 */
[----:B------:R-:W-:Y:S01]  /*3610*/  UMOV UR35, 0x40004040 ;  /* 0x4000404000237882 */ /* 0x000fe20000000000 */
[----:B------:R2:W-:Y:S01]  /*3620*/  UTCCP.T.S.2CTA.128dp128bit tmem[UR23+0x100], gdesc[UR36] ;  /* 0x00010024170079e7 */ /* 0x0005e20008380000 */
[----:B------:R-:W-:Y:S01]  /*3630*/  UMOV UR33, 0x40004040 ;  /* 0x4000404000217882 */ /* 0x000fe20000000000 */
[----:B------:R-:W-:Y:S01]  /*3640*/  UMOV UR49, 0x40004040 ;  /* 0x4000404000317882 */ /* 0x000fe20000000000 */
[----:B------:R2:W-:Y:S01]  /*3650*/  UTCHMMA.2CTA gdesc[UR32], gdesc[UR34], tmem[UR9], tmem[UR30], idesc[UR31], UP1 ;  /* 0x00ff1e22200075ea */ /* 0x0005e20008a00009 */
[----:B------:R-:W-:Y:S01]  /*3660*/  UMOV UR47, 0x40004040 ;  /* 0x40004040002f7882 */ /* 0x000fe20000000000 */
[----:B------:R-:W-:Y:S01]  /*3670*/  UMOV UR45, 0x40004040 ;  /* 0x40004040002d7882 */ /* 0x000fe20000000000 */
[----:B------:R2:W-:Y:S01]  /*3680*/  UTCHMMA.2CTA gdesc[UR46], gdesc[UR48], tmem[UR9], tmem[UR28], idesc[UR29], UPT ;  /* 0x00ff1c302e0075ea */ /* 0x0005e2000ba00009 */
[----:B------:R-:W-:Y:S01]  /*3690*/  UMOV UR43, 0x40004040 ;  /* 0x40004040002b7882 */ /* 0x000fe20000000000 */
[----:B------:R-:W-:Y:S01]  /*36a0*/  UMOV UR41, 0x40004040 ;  /* 0x4000404000297882 */ /* 0x000fe20000000000 */
[----:B------:R2:W-:Y:S01]  /*36b0*/  UTCHMMA.2CTA gdesc[UR42], gdesc[UR44], tmem[UR9], tmem[UR26], idesc[UR27], UPT ;  /* 0x00ff1a2c2a0075ea */ /* 0x0005e2000ba00009 */
[----:B------:R-:W-:Y:S01]  /*36c0*/  UMOV UR39, 0x40004040 ;  /* 0x4000404000277882 */ /* 0x000fe20000000000 */
[----:B------:R-:W-:Y:S01]  /*36d0*/  UMOV UR20, 0x1 ;  /* 0x0000000100147882 */ /* 0x000fe20000000000 */
[----:B------:R2:W-:Y:S01]  /*36e0*/  UTCHMMA.2CTA gdesc[UR38], gdesc[UR40], tmem[UR9], tmem[UR24], idesc[UR25], UPT ;  /* 0x00ff1828260075ea */ /* 0x0005e2000ba00009 */
[----:B------:R2:W-:Y:S01]  /*36f0*/  UTCBAR.2CTA.MULTICAST [UR7], URZ, UR11 ;  /* 0x000000ff070073e9 */ /* 0x0005e2000820080b */
[----:B------:R-:W-:Y:S01]  /*3700*/  UMOV UR17, UR21 ;  /* 0x0000001500117c82 */ /* 0x000fe20008000000 */
[----:B------:R-:W-:Y:S05]  /*3710*/  BRA.U UP0, `(.L_x_63) ;  /* 0xfffffffd00407547 */ /* 0x000fea000b83ffff */
.L_x_60:
[----:B------:R-:W-:-:S09]  /*3720*/  UIADD3 UR8, UPT, UPT, UR8, 0xb0, URZ ;  /* 0x000000b008087890 */ /* 0x000fd2000fffe0ff */
[----:B------:R4:W-:Y:S01]  /*3730*/  UTCBAR.2CTA.MULTICAST [UR8], URZ, UR10 ;  /* 0x000000ff080073e9 */ /* 0x0009e2000820080a */
[----:B------:R-:W-:Y:S02]  /*3740*/  NOP ;  /* 0x0000000000007918 */ /* 0x000fe40000000000 */
.L_x_58:
[----:B------:R-:W-:Y:S01]  /*3750*/  UIADD3 UR22, UPT, UPT, UR22, 0x1, URZ ;  /* 0x0000000116167890 */ /* 0x000fe2000fffe0ff */
[----:B------:R-:W-:-:S03]  /*3760*/  ISETP.NE.AND P0, PT, R8, 0x2, PT ;  /* 0x000000020800780c */ /* 0x000fc60003f05270 */
[----:B------:R-:W-:Y:S01]  /*3770*/  UISETP.NE.AND UP0, UPT, UR22, 0x2, UPT ;  /* 0x000000021600788c */ /* 0x000fe2000bf05270 */
[----:B-12---:R-:W-:Y:S02]  /*3780*/  SEL R0, RZ, 0x1, P0 ;  /* 0x00000001ff007807 */ /* 0x006fe40000000000 */
[----:B------:R-:W-:Y:S01]  /*3790*/  SEL R8, R8, RZ, P0 ;  /* 0x000000ff08087207 */ /* 0x000fe20000000000 */
[----:B------:R-:W-:Y:S01]  /*37a0*/  USEL UR7, URZ, 0x1, UP0 ;  /* 0x00000001ff077887 */ /* 0x000fe20008000000 */
[----:B------:R-:W-:Y:S01]  /*37b0*/  LOP3.LUT R3, R3, R0, RZ, 0x3c, !PT ;  /* 0x0000000003037212 */ /* 0x000fe200078e3cff */
[----:B------:R-:W-:-:S04]  /*37c0*/  USEL UR22, UR22, URZ, UP0 ;  /* 0x000000ff16167287 */ /* 0x000fc80008000000 */
[----:B------:R-:W-:Y:S01]  /*37d0*/  LOP3.LUT R9, R9, UR7, RZ, 0x3c, !PT ;  /* 0x0000000709097c12 */ /* 0x000fe2000f8e3cff */
[----:B------:R-:W-:Y:S07]  /*37e0*/  @P1 BRA `(.L_x_64) ;  /* 0xfffffff800801947 */ /* 0x000fee000383ffff */
[----:B------:R-:W1:Y:S01]  /*37f0*/  S2UR UR7, SR_CgaCtaId ;  /* 0x00000000000779c3 */ /* 0x000e620000008800 */
[----:B------:R-:W-:Y:S01]  /*3800*/  ELECT P0, URZ, PT ;  /* 0x0000000000ff782f */ /* 0x000fe20003800000 */
[----:B------:R-:W-:Y:S01]  /*3810*/  HFMA2 R0, -RZ, RZ, 0, 5.9604644775390625e-08 ;  /* 0x00000001ff007431 */ /* 0x000fe200000001ff */
[----:B----4-:R-:W-:-:S05]  /*3820*/  UMOV UR8, 0x40 ;  /* 0x0000004000087882 */ /* 0x010fca0000000000 */
[----:B------:R-:W-:Y:S01]  /*3830*/  UVIRTCOUNT.DEALLOC.SMPOOL 0x80 ;  /* 0x000000800000784c */ /* 0x000fe20000000000 */
[----:B------:R-:W-:Y:S02]  /*3840*/  UISETP.NE.AND UP0, UPT, UR4, URZ, UPT ;  /* 0x000000ff0400728c */ /* 0x000fe4000bf05270 */
[----:B-1----:R-:W-:-:S09]  /*3850*/  ULEA UR7, UR7, UR8, 0x18 ;  /* 0x0000000807077291 */ /* 0x002fd2000f8ec0ff */
[----:B------:R1:W-:Y:S01]  /*3860*/  @P0 STS.U8 [UR7+0x1c], R0 ;  /* 0x00001c00ff000988 */ /* 0x0003e20008000007 */
[----:B------:R-:W-:Y:S05]  /*3870*/  BRA.U UP0, `(.L_x_65) ;  /* 0x0000000100587547 */ /* 0x000fea000b800000 */
[----:B------:R-:W-:Y:S01]  /*3880*/  UIADD3 UR8, UPT, UPT, UR6, 0xc0, URZ ;  /* 0x000000c006087890 */ /* 0x000fe2000fffe0ff */
[----:B------:R-:W-:-:S03]  /*3890*/  SHF.L.U32 R3, R9, 0x1f, RZ ;  /* 0x0000001f09037819 */ /* 0x000fc600000006ff */
[----:B------:R-:W-:-:S09]  /*38a0*/  ULEA UR4, UR22, UR8, 0x3 ;  /* 0x0000000816047291 */ /* 0x000fd2000f8e18ff */
[----:B------:R-:W2:Y:S02]  /*38b0*/  SYNCS.PHASECHK.TRANS64.TRYWAIT P0, [UR4], R3 ;  /* 0x00000003ff0075a7 */ /* 0x000ea40008001104 */
[----:B--2---:R-:W-:Y:S05]  /*38c0*/  @!P0 BRA `(.L_x_66) ;  /* 0x0000006800588947 */ /* 0x004fea0003800000 */
.L_x_159:
[----:B------:R-:W-:-:S04]  /*38d0*/  UIADD3 UR9, UPT, UPT, UR22, 0x1, URZ ;  /* 0x0000000116097890 */ /* 0x000fc8000fffe0ff */
[----:B------:R-:W-:-:S04]  /*38e0*/  UISETP.NE.AND UP1, UPT, UR9, 0x2, UPT ;  /* 0x000000020900788c */ /* 0x000fc8000bf25270 */
[----:B------:R-:W-:Y:S02]  /*38f0*/  USEL UR4, URZ, 0x1, UP1 ;  /* 0x00000001ff047887 */ /* 0x000fe40008800000 */
[----:B------:R-:W-:-:S04]  /*3900*/  USEL UR9, UR9, URZ, UP1 ;  /* 0x000000ff09097287 */ /* 0x000fc80008800000 */
[----:B------:R-:W-:Y:S01]  /*3910*/  ULEA UR9, UR9, UR8, 0x3 ;  /* 0x0000000809097291 */ /* 0x000fe2000f8e18ff */
[----:B-1----:R-:W-:-:S04]  /*3920*/  LOP3.LUT R3, R9, UR4, RZ, 0x3c, !PT ;  /* 0x0000000409037c12 */ /* 0x002fc8000f8e3cff */
[----:B------:R-:W-:Y:S01]  /*3930*/  SHF.L.U32 R3, R3, 0x1f, RZ ;  /* 0x0000001f03037819 */ /* 0x000fe200000006ff */
[----:B------:R-:W-:-:S04]  /*3940*/  IMAD.U32 R0, RZ, RZ, UR9 ;  /* 0x00000009ff007e24 */ /* 0x000fc8000f8e00ff */
[----:B------:R1:W2:Y:S03]  /*3950*/  SYNCS.PHASECHK.TRANS64.TRYWAIT P0, [R0+URZ], R3 ;  /* 0x00000003000075a7 */ /* 0x0002a600080011ff */
[----:B--2---:R-:W-:Y:S05]  /*3960*/  @!P0 NANOSLEEP.SYNCS 0x989680 ;  /* 0x009896800000895d */ /* 0x004fea0003900000 */
[----:B------:R-:W2:Y:S02]  /*3970*/  @!P0 SYNCS.PHASECHK.TRANS64 P0, [R0+URZ], R3 ;  /* 0x00000003000085a7 */ /* 0x000ea400080010ff */
[----:B--2---:R-:W-:Y:S05]  /*3980*/  @P0 BRA `(.L_x_67) ;  /* 0x0000000000200947 */ /* 0x004fea0003800000 */
.L_x_68:
[----:B--2---:R2:W4:Y:S02]  /*3990*/  SYNCS.PHASECHK.TRANS64.TRYWAIT P0, [R0+URZ], R3 ;  /* 0x00000003000075a7 */ /* 0x00452400080011ff */
[----:B----4-:R-:W-:Y:S05]  /*39a0*/  @!P0 NANOSLEEP.SYNCS 0x989680 ;  /* 0x009896800000895d */ /* 0x010fea0003900000 */
[----:B------:R-:W4:Y:S02]  /*39b0*/  @!P0 SYNCS.PHASECHK.TRANS64 P0, [R0+URZ], R3 ;  /* 0x00000003000085a7 */ /* 0x000f2400080010ff */
[----:B----4-:R-:W-:Y:S05]  /*39c0*/  @!P0 BRA `(.L_x_68) ;  /* 0xfffffffc00f08947 */ /* 0x010fea000383ffff */
[----:B------:R-:W-:Y:S05]  /*39d0*/  BRA `(.L_x_67) ;  /* 0x00000000000c7947 */ /* 0x000fea0003800000 */
.L_x_65:
[----:B------:R-:W-:-:S04]  /*39e0*/  UIADD3 UR4, UPT, UPT, UR6, 0xf0, URZ ;  /* 0x000000f006047890 */ /* 0x000fc8000fffe0ff */
[----:B------:R-:W-:-:S09]  /*39f0*/  UPRMT UR4, UR5, 0x654, UR4 ;  /* 0x0000065405047896 */ /* 0x000fd20008000004 */
[----:B------:R-:W-:Y:S03]  /*3a00*/  SYNCS.ARRIVE.TRANS64.RED.A1T0 RZ, [UR4], RZ ;  /* 0x000000ffffff79a7 */ /* 0x000fe60008100404 */
.L_x_67:
[----:B-12---:R-:W-:Y:S01]  /*3a10*/  SHF.L.U32 R3, RZ, 0x1f, RZ ;  /* 0x0000001fff037819 */ /* 0x006fe200000006ff */
[----:B------:R-:W-:Y:S01]  /*3a20*/  UIADD3 UR4, UPT, UPT, UR6, 0xf0, URZ ;  /* 0x000000f006047890 */ /* 0x000fe2000fffe0ff */
[----:B------:R-:W-:Y:S02]  /*3a30*/  PLOP3.LUT P0, PT, PT, PT, UP0, 0x80, 0x8 ;  /* 0x000000000008781c */ /* 0x000fe40003f0f008 */
[----:B------:R-:W1:Y:S02]  /*3a40*/  SYNCS.PHASECHK.TRANS64.TRYWAIT P1, [UR6+0xf0], R3 ;  /* 0x0000f003ff0075a7 */ /* 0x000e640008021106 */
[----:B-1----:R-:W-:Y:S09]  /*3a50*/  @!P1 BRA `(.L_x_69) ;  /* 0x00000068000c9947 */ /* 0x002ff20003800000 */
.L_x_161:
[----:B------:R-:W-:Y:S02]  /*3a60*/  @!UP0 UPRMT UR4, UR5, 0x654, UR4 ;  /* 0x0000065405048896 */ /* 0x000fe40008000004 */
[----:B------:R-:W-:Y:S01]  /*3a70*/  ULOP3.LUT UR5, UR23, 0xffff, URZ, 0xc0, !UPT ;  /* 0x0000ffff17057892 */ /* 0x000fe2000f8ec0ff */
[----:B------:R-:W-:-:S03]  /*3a80*/  UMOV UR8, 0xffff ;  /* 0x0000ffff00087882 */ /* 0x000fc60000000000 */
[----:B------:R-:W-:-:S03]  /*3a90*/  USHF.R.U32.HI UR5, URZ, 0x5, UR5 ;  /* 0x00000005ff057899 */ /* 0x000fc60008011605 */
[----:B------:R-:W-:Y:S01]  /*3aa0*/  @!P0 SYNCS.ARRIVE.TRANS64.RED.A1T0 RZ, [UR4], RZ ;  /* 0x000000ffffff89a7 */ /* 0x000fe20008100404 */
[----:B------:R-:W-:Y:S01]  /*3ab0*/  NOP ;  /* 0x0000000000007918 */ /* 0x000fe20000000000 */
[----:B-1----:R-:W1:Y:S01]  /*3ac0*/  LDS R0, [UR7+0x14] ;  /* 0x00001407ff007984 */ /* 0x002e620008000800 */
[----:B------:R-:W-:Y:S01]  /*3ad0*/  USHF.L.U32 UR8, UR8, UR5, URZ ;  /* 0x0000000508087299 */ /* 0x000fe200080006ff */
[----:B------:R-:W-:Y:S02]  /*3ae0*/  UMOV UR4, 0x1 ;  /* 0x0000000100047882 */ /* 0x000fe40000000000 */
[----:B------:R-:W-:-:S03]  /*3af0*/  USHF.L.U32 UR4, UR4, UR5, URZ ;  /* 0x0000000504047299 */ /* 0x000fc600080006ff */
[----:B-1----:R-:W-:-:S04]  /*3b00*/  LOP3.LUT R0, R0, UR8, RZ, 0xc0, !PT ;  /* 0x0000000800007c12 */ /* 0x002fc8000f8ec0ff */
[----:B------:R-:W-:-:S13]  /*3b10*/  ISETP.NE.AND P0, PT, R0, UR8, PT ;  /* 0x0000000800007c0c */ /* 0x000fda000bf05270 */
[----:B------:R-:W-:Y:S05]  /*3b20*/  @P0 BRA `(.L_x_70) ;  /* 0x0000000000580947 */ /* 0x000fea0003800000 */
[----:B------:R-:W1:Y:S02]  /*3b30*/  LDS R0, [UR7+0x18] ;  /* 0x00001807ff007984 */ /* 0x000e640008000800 */
[----:B-1----:R-:W-:-:S04]  /*3b40*/  LOP3.LUT R0, R0, UR4, RZ, 0xc0, !PT ;  /* 0x0000000400007c12 */ /* 0x002fc8000f8ec0ff */
[----:B------:R-:W-:-:S13]  /*3b50*/  ISETP.NE.AND P0, PT, R0, UR4, PT ;  /* 0x0000000400007c0c */ /* 0x000fda000bf05270 */
[----:B------:R-:W-:Y:S05]  /*3b60*/  @P0 BRA `(.L_x_71) ;  /* 0x00000000003c0947 */ /* 0x000fea0003800000 */
[----:B------:R-:W1:Y:S01]  /*3b70*/  S2R R2, SR_LANEID ;  /* 0x0000000000027919 */ /* 0x000e620000000000 */
[----:B------:R-:W-:Y:S01]  /*3b80*/  ULOP3.LUT UR8, URZ, UR8, URZ, 0x33, !UPT ;  /* 0x00000008ff087292 */ /* 0x000fe2000f8e33ff */
[----:B------:R-:W-:Y:S01]  /*3b90*/  LOP3.LUT R4, RZ, UR4, RZ, 0x33, !PT ;  /* 0x00000004ff047c12 */ /* 0x000fe2000f8e33ff */
[----:B------:R-:W-:Y:S02]  /*3ba0*/  VOTEU.ANY UR6, UPT, PT ;  /* 0x0000000000067886 */ /* 0x000fe400038e0100 */
[----:B------:R-:W-:Y:S01]  /*3bb0*/  UFLO.U32 UR6, UR6 ;  /* 0x00000006000672bd */ /* 0x000fe200080e0000 */
[----:B------:R-:W2:Y:S01]  /*3bc0*/  REDUX UR4, R4 ;  /* 0x00000000040473c4 */ /* 0x000ea20000000000 */
[----:B------:R-:W-:-:S06]  /*3bd0*/  IMAD.U32 R0, RZ, RZ, UR8 ;  /* 0x00000008ff007e24 */ /* 0x000fcc000f8e00ff */
[----:B------:R4:W-:Y:S01]  /*3be0*/  UTCATOMSWS.AND URZ, UR8 ;  /* 0x0000000800ff79e3 */ /* 0x0009e20008000000 */
[----:B------:R-:W3:Y:S01]  /*3bf0*/  REDUX UR5, R0 ;  /* 0x00000000000573c4 */ /* 0x000ee20000000000 */
[----:B-1----:R-:W-:Y:S01]  /*3c00*/  ISETP.EQ.U32.AND P0, PT, R2, UR6, PT ;  /* 0x0000000602007c0c */ /* 0x002fe2000bf02070 */
[----:B--2---:R-:W-:Y:S01]  /*3c10*/  IMAD.U32 R2, RZ, RZ, UR4 ;  /* 0x00000004ff027e24 */ /* 0x004fe2000f8e00ff */
[----:B---3--:R-:W-:-:S11]  /*3c20*/  MOV R3, UR5 ;  /* 0x0000000500037c02 */ /* 0x008fd60008000f00 */
[----:B------:R4:W-:Y:S04]  /*3c30*/  @P0 ATOMS.AND RZ, [UR7+0x14], R3 ;  /* 0x00001403ffff098c */ /* 0x0009e8000a800007 */
[----:B------:R4:W-:Y:S01]  /*3c40*/  @P0 ATOMS.AND RZ, [UR7+0x18], R2 ;  /* 0x00001802ffff098c */ /* 0x0009e2000a800007 */
[----:B------:R-:W-:Y:S05]  /*3c50*/  BRA `(.L_x_72) ;  /* 0x0000000000147947 */ /* 0x000fea0003800000 */
.L_x_71:
[----:B------:R-:W-:Y:S02]  /*3c60*/  MOV R2, 0x3c80 ;  /* 0x00003c8000027802 */ /* 0x000fe40000000f00 */
[----:B---3-5:R-:W-:Y:S05]  /*3c70*/  CALL.REL.NOINC `($__internal_0_$__cuda_sm10x_tcgen05_guardrail_trap_col_being_dealloced_not_returned_by_alloc) ;  /* 0x0000006800ec7944 */ /* 0x028fea0003c00000 */
[----:B------:R-:W-:Y:S05]  /*3c80*/  BRA `(.L_x_72) ;  /* 0x0000000000087947 */ /* 0x000fea0003800000 */
.L_x_70:
[----:B------:R-:W-:Y:S02]  /*3c90*/  MOV R2, 0x3cb0 ;  /* 0x00003cb000027802 */ /* 0x000fe40000000f00 */
[----:B---3-5:R-:W-:Y:S05]  /*3ca0*/  CALL.REL.NOINC `($__internal_2_$__cuda_sm10x_tcgen05_guardrail_trap_unallocated_columns_being_dealloced) ;  /* 0x0000006800f87944 */ /* 0x028fea0003c00000 */
.L_x_72:
[----:B------:R-:W-:Y:S01]  /*3cb0*/  NOP ;  /* 0x0000000000007918 */ /* 0x000fe20000000000 */
[----:B----4-:R-:W-:Y:S05]  /*3cc0*/  EXIT ;  /* 0x000000000000794d */ /* 0x010fea0003800000 */
.L_x_45:
[----:B------:R-:W-:-:S09]  /*3cd0*/  UISETP.NE.OR UP5, UPT, UR10, 0x3, !UP5 ;  /* 0x000000030a00788c */ /* 0x000fd2000efa5670 */
[----:B------:R-:W-:Y:S05]  /*3ce0*/  BRA.U UP5, `(.L_x_73) ;  /* 0x0000001505607547 */ /* 0x000fea000b800000 */
[----:B------:R-:W1:Y:S01]  /*3cf0*/  LDCU.64 UR6, c[0x0][0xa88] ;  /* 0x00015100ff0677ac */ /* 0x000e620008000a00 */
[----:B------:R-:W2:Y:S01]  /*3d00*/  LDC R0, c[0x0][0xd30] ;  /* 0x00034c00ff007b82 */ /* 0x000ea20000000800 */
[----:B------:R-:W-:Y:S02]  /*3d10*/  HFMA2 R31, -RZ, RZ, 0, 0 ;  /* 0x00000000ff1f7431 */ /* 0x000fe400000001ff */
[----:B------:R-:W-:Y:S01]  /*3d20*/  IMAD.MOV.U32 R33, RZ, RZ, 0x1 ;  /* 0x00000001ff217424 */ /* 0x000fe200078e00ff */
[----:B------:R-:W3:Y:S01]  /*3d30*/  LDCU.64 UR4, c[0x0][0xa90] ;  /* 0x00015200ff0477ac */ /* 0x000ee20008000a00 */
[----:B------:R-:W-:Y:S01]  /*3d40*/  IMAD.MOV.U32 R32, RZ, RZ, RZ ;  /* 0x000000ffff207224 */ /* 0x000fe200078e00ff */
[----:B------:R-:W-:Y:S01]  /*3d50*/  MOV R29, 0x4000 ;  /* 0x00004000001d7802 */ /* 0x000fe20000000f00 */
[----:B------:R-:W-:Y:S01]  /*3d60*/  UISETP.NE.AND UP2, UPT, UR10, 0x2, UPT ;  /* 0x000000020a00788c */ /* 0x000fe2000bf45270 */
[----:B------:R-:W4:Y:S01]  /*3d70*/  LDC R23, c[0x0][0x370] ;  /* 0x0000dc00ff177b82 */ /* 0x000f220000000800 */
[----:B------:R-:W-:-:S02]  /*3d80*/  UPLOP3.LUT UP1, UPT, UPT, UPT, UPT, 0x40, 0x4 ;  /* 0x000000000004789c */ /* 0x000fc40003f2e870 */
[----:B------:R-:W-:-:S05]  /*3d90*/  USEL UR13, URZ, 0x1, UP2 ;  /* 0x00000001ff0d7887 */ /* 0x000fca0009000000 */
[----:B------:R-:W4:Y:S01]  /*3da0*/  LDC R8, c[0x0][0xd0c] ;  /* 0x00034300ff087b82 */ /* 0x000f220000000800 */
[----:B-1----:R-:W-:-:S03]  /*3db0*/  UISETP.NE.U32.AND UP5, UPT, UR6, URZ, UPT ;  /* 0x000000ff0600728c */ /* 0x002fc6000bfa5070 */
[----:B------:R-:W-:Y:S01]  /*3dc0*/  UMOV UR6, 0x400 ;  /* 0x0000040000067882 */ /* 0x000fe20000000000 */
[----:B------:R-:W-:Y:S02]  /*3dd0*/  UISETP.NE.AND.EX UP5, UPT, UR7, URZ, UPT, UP5 ;  /* 0x000000ff0700728c */ /* 0x000fe4000bfa5350 */
[----:B------:R-:W-:Y:S01]  /*3de0*/  ULEA UR6, UR37, UR6, 0x18 ;  /* 0x0000000625067291 */ /* 0x000fe2000f8ec0ff */
[----:B------:R-:W1:Y:S01]  /*3df0*/  LDC R22, c[0x0][0xd20] ;  /* 0x00034800ff167b82 */ /* 0x000e620000000800 */
[----:B---3--:R-:W-:Y:S01]  /*3e00*/  UISETP.NE.U32.AND UP6, UPT, UR4, URZ, UPT ;  /* 0x000000ff0400728c */ /* 0x008fe2000bfc5070 */
[----:B--2---:R-:W-:Y:S01]  /*3e10*/  ISETP.NE.AND P1, PT, R0, 0x1, PT ;  /* 0x000000010000780c */ /* 0x004fe20003f25270 */
[----:B------:R-:W-:Y:S02]  /*3e20*/  UIADD3 UR7, UPT, UPT, UR6, 0x58, URZ ;  /* 0x0000005806077890 */ /* 0x000fe4000fffe0ff */
[----:B------:R-:W-:Y:S02]  /*3e30*/  UIADD3 UR57, UPT, UPT, UR6, 0x40, URZ ;  /* 0x0000004006397890 */ /* 0x000fe4000fffe0ff */
[----:B------:R-:W-:Y:S01]  /*3e40*/  UIADD3 UR49, UPT, UPT, UR6, 0x48, URZ ;  /* 0x0000004806317890 */ /* 0x000fe2000fffe0ff */
[----:B------:R-:W2:Y:S01]  /*3e50*/  LDC.64 R34, c[0x0][0x348] ;  /* 0x0000d200ff227b82 */ /* 0x000ea20000000a00 */
[----:B------:R-:W-:-:S02]  /*3e60*/  UIADD3 UR41, UPT, UPT, UR6, 0x50, URZ ;  /* 0x0000005006297890 */ /* 0x000fc4000fffe0ff */
[----:B------:R-:W-:Y:S02]  /*3e70*/  UPRMT UR7, UR37, 0x654, UR7 ;  /* 0x0000065425077896 */ /* 0x000fe40008000007 */
[----:B------:R-:W-:-:S03]  /*3e80*/  UISETP.NE.AND.EX UP6, UPT, UR5, URZ, UPT, UP6 ;  /* 0x000000ff0500728c */ /* 0x000fc6000bfc5360 */
[----:B------:R-:W3:Y:S08]  /*3e90*/  LDC.64 R18, c[0x0][0xd10] ;  /* 0x00034400ff127b82 */ /* 0x000ef00000000a00 */
[----:B------:R-:W1:Y:S08]  /*3ea0*/  LDC.64 R6, c[0x0][0xd18] ;  /* 0x00034600ff067b82 */ /* 0x000e700000000a00 */
[----:B------:R-:W1:Y:S08]  /*3eb0*/  LDC.64 R4, c[0x0][0xd28] ;  /* 0x00034a00ff047b82 */ /* 0x000e700000000a00 */
[----:B----4-:R-:W1:Y:S02]  /*3ec0*/  LDC R28, c[0x0][0x374] ;  /* 0x0000dd00ff1c7b82 */ /* 0x010e640000000800 */
.L_x_84:
[C---:B------:R-:W-:Y:S02]  /*3ed0*/  LEA R0, R32.reuse, UR6, 0x3 ;  /* 0x0000000620007c11 */ /* 0x040fe4000f8e18ff */
[----:B------:R-:W-:Y:S02]  /*3ee0*/  SHF.L.U32 R3, R31, 0x1f, RZ ;  /* 0x0000001f1f037819 */ /* 0x000fe400000006ff */
[----:B------:R-:W-:Y:S02]  /*3ef0*/  LEA R24, R32, UR6, 0x4 ;  /* 0x0000000620187c11 */ /* 0x000fe4000f8e20ff */
[----:B----4-:R-:W4:Y:S02]  /*3f00*/  SYNCS.PHASECHK.TRANS64.TRYWAIT P0, [R0+URZ+0x90], R3 ;  /* 0x00009003000075a7 */ /* 0x010f2400080011ff */
[----:B----4-:R-:W-:Y:S05]  /*3f10*/  @!P0 BRA `(.L_x_74) ;  /* 0x0000006000f48947 */ /* 0x010fea0003800000 */
.L_x_162:
[----:B------:R-:W-:Y:S01]  /*3f20*/  ISETP.GE.AND P0, PT, R2, 0x1, PT ;  /* 0x000000010200780c */ /* 0x000fe20003f06270 */
[----:B------:R-:W1:Y:S01]  /*3f30*/  LDS.128 R24, [R24+0x100] ;  /* 0x0001000018187984 */ /* 0x000e620000000c00 */
[----:B----4-:R-:W-:Y:S01]  /*3f40*/  VIADD R0, R0, 0xa0 ;  /* 0x000000a000007836 */ /* 0x010fe20000000000 */
[----:B------:R-:W-:Y:S01]  /*3f50*/  @!PT LDS RZ, [RZ] ;  /* 0x00000000fffff984 */ /* 0x000fe20000000800 */
[----:B------:R-:W-:Y:S01]  /*3f60*/  @!PT LDS RZ, [RZ] ;  /* 0x00000000fffff984 */ /* 0x000fe20000000800 */
[----:B------:R-:W-:Y:S01]  /*3f70*/  @!PT LDS RZ, [RZ] ;  /* 0x00000000fffff984 */ /* 0x000fe20000000800 */
[----:B------:R-:W-:Y:S01]  /*3f80*/  @!PT LDS RZ, [RZ] ;  /* 0x00000000fffff984 */ /* 0x000fe20000000800 */
[----:B------:R4:W-:Y:S06]  /*3f90*/  MEMBAR.ALL.CTA ;  /* 0x0000000000007992 */ /* 0x0009ec0000008000 */
[----:B----4-:R-:W4:Y:S01]  /*3fa0*/  FENCE.VIEW.ASYNC.S ;  /* 0x00000000000073c6 */ /* 0x010f220000000000 */
[----:B------:R-:W-:Y:S04]  /*3fb0*/  PRMT R0, RZ, 0x654, R0 ;  /* 0x00000654ff007816 */ /* 0x000fe80000000000 */
[----:B----4-:R4:W-:Y:S01]  /*3fc0*/  SYNCS.ARRIVE.TRANS64.RED.A1T0 RZ, [R0+URZ], RZ ;  /* 0x000000ff00ff79a7 */ /* 0x0109e200081004ff */
[----:B-1----:R-:W-:Y:S11]  /*3fd0*/  LOP3.LUT P3, RZ, R26, 0x1, RZ, 0xc0, !PT ;  /* 0x000000011aff7812 */ /* 0x002ff6000786c0ff */
[----:B------:R-:W-:Y:S02]  /*3fe0*/  @!UPT UIADD3 URZ, UPT, UPT, URZ, URZ, URZ ;  /* 0x000000fffffff290 */ /* 0x000fe4000fffe0ff */
[----:B------:R-:W-:Y:S02]  /*3ff0*/  @P3 MOV R13, R24 ;  /* 0x00000018000d3202 */ /* 0x000fe40000000f00 */
[----:B------:R-:W-:Y:S01]  /*4000*/  @P3 LOP3.LUT R10, R25, 0xffff, RZ, 0xc0, !PT ;  /* 0x0000ffff190a3812 */ /* 0x000fe200078ec0ff */
[----:B----4-:R-:W-:Y:S06]  /*4010*/  @!P0 BRA `(.L_x_75) ;  /* 0x0000000000a48947 */ /* 0x010fec0003800000 */
[----:B------:R-:W-:Y:S01]  /*4020*/  IMAD.HI.U32 R37, R28, R7, RZ ;  /* 0x000000071c257227 */ /* 0x000fe200078e00ff */
[----:B------:R-:W-:Y:S02]  /*4030*/  ISETP.NE.AND P0, PT, R6, 0x1, PT ;  /* 0x000000010600780c */ /* 0x000fe40003f05270 */
[----:B------:R-:W-:Y:S01]  /*4040*/  ISETP.NE.AND P2, PT, R2, 0x1, PT ;  /* 0x000000010200780c */ /* 0x000fe20003f45270 */
[----:B---3--:R-:W-:Y:S01]  /*4050*/  IMAD.HI.U32 R36, R23, R18, RZ ;  /* 0x0000001217247227 */ /* 0x008fe200078e00ff */
[----:B------:R-:W-:Y:S02]  /*4060*/  SHF.R.U32.HI R37, RZ, R22, R37 ;  /* 0x00000016ff257219 */ /* 0x000fe40000011625 */
[----:B------:R-:W-:Y:S01]  /*4070*/  ISETP.NE.AND P4, PT, R8, 0x1, PT ;  /* 0x000000010800780c */ /* 0x000fe20003f85270 */
[----:B------:R-:W-:Y:S01]  /*4080*/  IMAD.HI.U32 R38, R13, R18, RZ ;  /* 0x000000120d267227 */ /* 0x000fe200078e00ff */
[----:B------:R-:W-:Y:S02]  /*4090*/  SHF.R.U32.HI R36, RZ, R19, R36 ;  /* 0x00000013ff247219 */ /* 0x000fe40000011624 */
[----:B------:R-:W-:Y:S01]  /*40a0*/  SEL R3, R28, R37, !P0 ;  /* 0x000000251c037207 */ /* 0x000fe20004000000 */
[C---:B------:R-:W-:Y:S01]  /*40b0*/  IMAD.HI.U32 R37, R10.reuse, R7, RZ ;  /* 0x000000070a257227 */ /* 0x040fe200078e00ff */
[----:B------:R-:W-:Y:S02]  /*40c0*/  SEL R11, R23, R36, !P4 ;  /* 0x00000024170b7207 */ /* 0x000fe40006000000 */
[----:B------:R-:W-:Y:S01]  /*40d0*/  SHF.R.U32.HI R38, RZ, R19, R38 ;  /* 0x00000013ff267219 */ /* 0x000fe20000011626 */
[----:B------:R-:W-:Y:S01]  /*40e0*/  IMAD.HI.U32 R40, R3, R4, RZ ;  /* 0x0000000403287227 */ /* 0x000fe200078e00ff */
[----:B------:R-:W-:Y:S03]  /*40f0*/  SHF.R.U32.HI R37, RZ, R22, R37 ;  /* 0x00000016ff257219 */ /* 0x000fe60000011625 */
[----:B------:R-:W-:Y:S01]  /*4100*/  IMAD.HI.U32 R36, R11, R4, RZ ;  /* 0x000000040b247227 */ /* 0x000fe200078e00ff */
[----:B------:R-:W-:Y:S02]  /*4110*/  @P2 SHF.R.U32.HI R3, RZ, R5, R40 ;  /* 0x00000005ff032219 */ /* 0x000fe40000011628 */
[----:B------:R-:W-:Y:S02]  /*4120*/  SEL R9, R10, R37, !P0 ;  /* 0x000000250a097207 */ /* 0x000fe40004000000 */
[----:B------:R-:W-:Y:S01]  /*4130*/  @P2 SHF.R.U32.HI R11, RZ, R5, R36 ;  /* 0x00000005ff0b2219 */ /* 0x000fe20000011624 */
[C---:B------:R-:W-:Y:S01]  /*4140*/  IMAD R12, R2.reuse, R3, RZ ;  /* 0x00000003020c7224 */ /* 0x040fe200078e02ff */
[----:B------:R-:W-:Y:S01]  /*4150*/  SEL R3, R13, R38, !P4 ;  /* 0x000000260d037207 */ /* 0x000fe20006000000 */
[C---:B------:R-:W-:Y:S03]  /*4160*/  IMAD.HI.U32 R16, R9.reuse, R4, RZ ;  /* 0x0000000409107227 */ /* 0x040fe600078e00ff */
[----:B------:R-:W-:Y:S01]  /*4170*/  ISETP.GE.AND P0, PT, R9, R12, PT ;  /* 0x0000000c0900720c */ /* 0x000fe20003f06270 */
[C---:B------:R-:W-:Y:S01]  /*4180*/  IMAD R14, R2.reuse, R11, RZ ;  /* 0x0000000b020e7224 */ /* 0x040fe200078e02ff */
[----:B------:R-:W-:Y:S04]  /*4190*/  SHF.R.U32.HI R16, RZ, R5, R16 ;  /* 0x00000005ff107219 */ /* 0x000fe80000011610 */
[----:B------:R-:W-:Y:S02]  /*41a0*/  ISETP.GE.OR P0, PT, R3, R14, P0 ;  /* 0x0000000e0300720c */ /* 0x000fe40000706670 */
[----:B------:R-:W-:Y:S05]  /*41b0*/  SEL R17, R9, R16, !P2 ;  /* 0x0000001009117207 */ /* 0x000fea0005000000 */
[----:B------:R-:W-:Y:S04]  /*41c0*/  IMAD.MOV R15, RZ, RZ, -R17 ;  /* 0x000000ffff0f7224 */ /* 0x000fe800078e0a11 */
[----:B------:R-:W-:Y:S02]  /*41d0*/  IMAD R15, R2, R15, R9 ;  /* 0x0000000f020f7224 */ /* 0x000fe400078e0209 */
[C---:B------:R-:W-:Y:S05]  /*41e0*/  @!P0 IMAD.HI.U32 R12, R3.reuse, R4, RZ ;  /* 0x00000004030c8227 */ /* 0x040fea00078e00ff */
[----:B------:R-:W-:Y:S04]  /*41f0*/  @!P0 SHF.R.U32.HI R12, RZ, R5, R12 ;  /* 0x00000005ff0c8219 */ /* 0x000fe8000001160c */
[----:B------:R-:W-:Y:S01]  /*4200*/  @!P0 SEL R0, R3, R12, !P2 ;  /* 0x0000000c03008207 */ /* 0x000fe20005000000 */
[----:B------:R-:W-:Y:S03]  /*4210*/  IMAD.MOV R12, RZ, RZ, -R3 ;  /* 0x000000ffff0c7224 */ /* 0x000fe600078e0a03 */
[----:B------:R-:W-:Y:S01]  /*4220*/  @!P0 IADD3 R16, PT, PT, R17, -R0, RZ ;  /* 0x8000000011108210 */ /* 0x000fe20007ffe0ff */
[----:B------:R-:W-:Y:S01]  /*4230*/  @!P0 IMAD R0, R11, R15, R0 ;  /* 0x0000000f0b008224 */ /* 0x000fe200078e0200 */
[----:B------:R-:W-:Y:S01]  /*4240*/  IADD3 R11, PT, PT, -R9, RZ, RZ ;  /* 0x000000ff090b7210 */ /* 0x000fe20007ffe1ff */
[----:B------:R-:W-:Y:S02]  /*4250*/  IMAD R13, R8, R12, R13 ;  /* 0x0000000c080d7224 */ /* 0x000fe400078e020d */
[----:B------:R-:W-:Y:S02]  /*4260*/  @!P0 IMAD R9, R16, R2, R3 ;  /* 0x0000000210098224 */ /* 0x000fe400078e0203 */
[----:B------:R-:W-:Y:S02]  /*4270*/  @!P0 IMAD.MOV.U32 R3, RZ, RZ, R0 ;  /* 0x000000ffff038224 */ /* 0x000fe400078e0000 */
[----:B------:R-:W-:Y:S02]  /*4280*/  IMAD R10, R6, R11, R10 ;  /* 0x0000000b060a7224 */ /* 0x000fe400078e020a */
[----:B------:R-:W-:Y:S02]  /*4290*/  IMAD R13, R3, R8, R13 ;  /* 0x00000008030d7224 */ /* 0x000fe400078e020d */
[----:B------:R-:W-:Y:S02]  /*42a0*/  IMAD R10, R9, R6, R10 ;  /* 0x00000006090a7224 */ /* 0x000fe400078e020a */
.L_x_75:
[----:B------:R-:W-:Y:S05]  /*42b0*/  BRA.U UP1, `(.L_x_76) ;  /* 0x0000000101107547 */ /* 0x000fea000b800000 */
[----:B------:R-:W-:Y:S04]  /*42c0*/  MOV R0, UR13 ;  /* 0x0000000d00007c02 */ /* 0x000fe80008000f00 */
[----:B------:R-:W-:Y:S04]  /*42d0*/  SHF.L.U32 R3, R0, 0x1f, RZ ;  /* 0x0000001f00037819 */ /* 0x000fe800000006ff */
[----:B------:R-:W1:Y:S02]  /*42e0*/  SYNCS.PHASECHK.TRANS64.TRYWAIT P0, [UR6+0x88], R3 ;  /* 0x00008803ff0075a7 */ /* 0x000e640008001106 */
[----:B-1----:R-:W-:Y:S05]  /*42f0*/  @!P0 BRA `(.L_x_77) ;  /* 0x0000006000108947 */ /* 0x002fea0003800000 */
.L_x_76:
[----:B------:R-:W-:Y:S02]  /*4300*/  R2UR UR59, R20 ;  /* 0x00000000143b72ca */ /* 0x000fe400000e0000 */
[----:B------:R-:W-:Y:S02]  /*4310*/  R2UR UR58, R21 ;  /* 0x00000000153a72ca */ /* 0x000fe400000e0000 */
[----:B------:R-:W-:Y:S02]  /*4320*/  ISETP.NE.U32.AND P2, PT, RZ, UR4, PT ;  /* 0x00000004ff007c0c */ /* 0x000fe4000bf45070 */
[----:B------:R-:W-:Y:S02]  /*4330*/  SHF.L.U32 R11, R33, 0x1f, RZ ;  /* 0x0000001f210b7819 */ /* 0x000fe400000006ff */
[----:B------:R-:W-:Y:S05]  /*4340*/  ISETP.NE.AND.EX P2, PT, RZ, UR5, PT, P2 ;  /* 0x00000005ff007c0c */ /* 0x000fea000bf45320 */
[----:B------:R-:W-:Y:S02]  /*4350*/  USHF.L.U32 UR59, UR59, 0x7, URZ ;  /* 0x000000073b3b7899 */ /* 0x000fe400080006ff */
[----:B------:R-:W-:Y:S01]  /*4360*/  USHF.L.U32 UR58, UR58, 0x7, URZ ;  /* 0x000000073a3a7899 */ /* 0x000fe200080006ff */
[----:B------:R-:W-:Y:S11]  /*4370*/  BRA.U !UP6, `(.L_x_78) ;  /* 0x000000010e347547 */ /* 0x000ff6000b800000 */
[----:B------:R-:W-:Y:S01]  /*4380*/  UPLOP3.LUT UP0, UPT, UPT, UPT, UP5, 0x80, 0x8 ;  /* 0x000000000008789c */ /* 0x000fe20003f0f050 */
[----:B-1----:R-:W-:Y:S02]  /*4390*/  HFMA2 R0, -RZ, RZ, 0, 5.9604644775390625e-08 ;  /* 0x00000001ff007431 */ /* 0x002fe400000001ff */
[----:B------:R-:W-:Y:S03]  /*43a0*/  IMAD.MOV.U32 R89, RZ, RZ, 0x1 ;  /* 0x00000001ff597424 */ /* 0x000fe600078e00ff */
[----:B------:R-:W-:Y:S05]  /*43b0*/  PLOP3.LUT P0, PT, PT, PT, UP0, 0x80, 0x8 ;  /* 0x000000000008781c */ /* 0x000fea0003f0f008 */
[----:B------:R-:W1:Y:S01]  /*43c0*/  @UP0 LDCU.64 UR10, c[0x0][0xa88] ;  /* 0x00015100ff0a07ac */ /* 0x000e620008000a00 */
[----:B------:R-:W-:Y:S07]  /*43d0*/  @UP0 UIMAD UR8, UR36, UR4, URZ ;  /* 0x00000004240802a4 */ /* 0x000fee000f8e02ff */
[----:B------:R-:W-:Y:S01]  /*43e0*/  @!P0 PRMT R89, R0, 0x7610, R89 ;  /* 0x0000761000598816 */ /* 0x000fe20000000059 */
[----:B-1----:R-:W-:Y:S03]  /*43f0*/  @UP0 UIMAD.WIDE UR10, UR8, 0x4, UR10 ;  /* 0x00000004080a08a5 */ /* 0x002fe6000f8e020a */
[----:B------:R-:W1:Y:S03]  /*4400*/  @!UP0 LDCU UR8, c[0x0][0xa80] ;  /* 0x00015000ff0887ac */ /* 0x000e660008000800 */
[----:B------:R-:W-:Y:S01]  /*4410*/  IMAD.U32 R14, RZ, RZ, UR10 ;  /* 0x0000000aff0e7e24 */ /* 0x000fe2000f8e00ff */
[----:B------:R-:W-:Y:S05]  /*4420*/  MOV R15, UR11 ;  /* 0x0000000b000f7c02 */ /* 0x000fea0008000f00 */
[----:B-----5:R4:W5:Y:S02]  /*4430*/  @P0 LDG.E R49, desc[UR38][R14.64] ;  /* 0x000000260e310981 */ /* 0x020964000c1e1900 */
[----:B-1--4-:R-:W-:Y:S07]  /*4440*/  @!P0 IMAD.U32 R49, RZ, RZ, UR8 ;  /* 0x00000008ff318e24 */ /* 0x012fee000f8e00ff */
.L_x_78:
[----:B-----5:R-:W-:Y:S01]  /*4450*/  @!P2 FSETP.EQ.AND P0, PT, R49, RZ, PT ;  /* 0x000000ff3100a20b */ /* 0x020fe20003f02000 */
[----:B------:R-:W-:Y:S01]  /*4460*/  @!UPT UIADD3 URZ, UPT, UPT, URZ, URZ, URZ ;  /* 0x000000fffffff290 */ /* 0x000fe2000fffe0ff */
[----:B------:R-:W-:Y:S11]  /*4470*/  @!P2 BRA `(.L_x_79) ;  /* 0x000000000014a947 */ /* 0x000ff60003800000 */
[----:B------:R-:W-:Y:S02]  /*4480*/  LOP3.LUT P2, RZ, R89, 0xff, RZ, 0xc0, !PT ;  /* 0x000000ff59ff7812 */ /* 0x000fe4000784c0ff */
[----:B------:R-:W-:Y:S04]  /*4490*/  PLOP3.LUT P0, PT, PT, PT, UP0, 0x80, 0x8 ;  /* 0x000000000008781c */ /* 0x000fe80003f0f008 */
[----:B------:R-:W-:Y:S07]  /*44a0*/  PLOP3.LUT P0, PT, P0, PT, PT, 0x8, 0x80 ;  /* 0x000000000080781c */ /* 0x000fee000070e170 */
[----:B------:R-:W-:Y:S11]  /*44b0*/  @P2 FSETP.EQ.AND P0, PT, R49, RZ, PT ;  /* 0x000000ff3100220b */ /* 0x000ff60003f02000 */
[----:B------:R-:W-:Y:S02]  /*44c0*/  @!UPT UIADD3 URZ, UPT, UPT, URZ, URZ, URZ ;  /* 0x000000fffffff290 */ /* 0x000fe4000fffe0ff */
.L_x_79:
[----:B------:R-:W4:Y:S01]  /*44d0*/  SYNCS.PHASECHK.TRANS64.TRYWAIT P2, [UR6+0x60], R11 ;  /* 0x0000600bff0075a7 */ /* 0x000f220008041106 */
[----:B------:R-:W-:Y:S04]  /*44e0*/  ELECT P4, URZ, PT ;  /* 0x0000000000ff782f */ /* 0x000fe80003880000 */
[----:B------:R-:W-:Y:S11]  /*44f0*/  PLOP3.LUT P4, PT, P0, P4, PT, 0xf2, 0x2f ;  /* 0x00000000002f781c */ /* 0x000ff60000789e72 */
[----:B------:R-:W-:Y:S02]  /*4500*/  @!UPT UIADD3 URZ, UPT, UPT, URZ, URZ, URZ ;  /* 0x000000fffffff290 */ /* 0x000fe4000fffe0ff */
[----:B--2---:R-:W-:Y:S05]  /*4510*/  @!P4 IADD3 R9, P0, PT, R34, 0x780, RZ ;  /* 0x000007802209c810 */ /* 0x004fea0007f1e0ff */
[----:B-1----:R-:W-:Y:S01]  /*4520*/  @!P4 IMAD.X R3, RZ, RZ, R35, P0 ;  /* 0x000000ffff03c224 */ /* 0x002fe200000e0623 */
[----:B----4-:R-:W-:Y:S07]  /*4530*/  @!P2 BRA `(.L_x_80) ;  /* 0x0000005c0098a947 */ /* 0x010fee0003800000 */
.L_x_165:
[----:B------:R-:W-:Y:S01]  /*4540*/  @!P4 R2UR UR9, R9 ;  /* 0x000000000909c2ca */ /* 0x000fe200000e0000 */
[----:B------:R-:W-:Y:S01]  /*4550*/  VOTEU.ALL UP4, P4 ;  /* 0x0000000000ff7886 */ /* 0x000fe20002080000 */
[----:B------:R-:W-:Y:S01]  /*4560*/  @!P4 R2UR UR8, R3 ;  /* 0x000000000308c2ca */ /* 0x000fe200000e0000 */
[----:B------:R-:W-:Y:S01]  /*4570*/  VOTEU.ALL UP3, P4 ;  /* 0x0000000000ff7886 */ /* 0x000fe20002060000 */
[----:B------:R-:W-:Y:S01]  /*4580*/  UMOV UR14, 0x0 ;  /* 0x00000000000e7882 */ /* 0x000fe20000000000 */
[----:B------:R-:W-:Y:S01]  /*4590*/  UMOV UR15, 0x10000000 ;  /* 0x10000000000f7882 */ /* 0x000fe20000000000 */
[----:B------:R-:W-:Y:S01]  /*45a0*/  @!UP4 UIADD3 UR56, UPT, UPT, UR6, 0x200, URZ ;  /* 0x000002000638c890 */ /* 0x000fe2000fffe0ff */
[----:B-1----:R-:W-:Y:S01]  /*45b0*/  @!P4 IMAD.MOV.U32 R0, RZ, RZ, 0x4000 ;  /* 0x00004000ff00c424 */ /* 0x002fe200078e00ff */
[----:B------:R-:W-:Y:S01]  /*45c0*/  UMOV UR60, UR36 ;  /* 0x00000024003c7c82 */ /* 0x000fe20008000000 */
[----:B------:R-:W-:Y:S01]  /*45d0*/  @!UP4 UIADD3 UR26, UPT, UPT, UR58, 0x20, URZ ;  /* 0x000000203a1ac890 */ /* 0x000fe2000fffe0ff */
[----:B------:R-:W-:Y:S01]  /*45e0*/  @!P4 IADD3 R9, P0, PT, R34, 0x780, RZ ;  /* 0x000007802209c810 */ /* 0x000fe20007f1e0ff */
[----:B------:R-:W-:Y:S02]  /*45f0*/  @!UP4 UIADD3 UR24, UPT, UPT, UR6, 0x1200, URZ ;  /* 0x000012000618c890 */ /* 0x000fe4000fffe0ff */
[----:B------:R-:W-:Y:S01]  /*4600*/  IMAD.U32 R14, RZ, RZ, UR9 ;  /* 0x00000009ff0e7e24 */ /* 0x000fe2000f8e00ff */
[----:B------:R-:W-:Y:S01]  /*4610*/  VOTEU.ALL UP2, P4 ;  /* 0x0000000000ff7886 */ /* 0x000fe20002040000 */
[----:B------:R-:W-:Y:S01]  /*4620*/  IMAD.U32 R15, RZ, RZ, UR8 ;  /* 0x00000008ff0f7e24 */ /* 0x000fe2000f8e00ff */
[----:B------:R-:W-:Y:S01]  /*4630*/  UMOV UR25, UR57 ;  /* 0x0000003900197c82 */ /* 0x000fe20008000000 */
[----:B------:R-:W-:Y:S01]  /*4640*/  UMOV UR27, UR59 ;  /* 0x0000003b001b7c82 */ /* 0x000fe20008000000 */
[----:B------:R-:W-:Y:S01]  /*4650*/  @!P4 R2UR UR22, R14 ;  /* 0x000000000e16c2ca */ /* 0x000fe200000e0000 */
[----:B------:R-:W-:Y:S01]  /*4660*/  UMOV UR28, UR36 ;  /* 0x00000024001c7c82 */ /* 0x000fe20008000000 */
[----:B------:R-:W-:Y:S01]  /*4670*/  @!P4 R2UR UR23, R15 ;  /* 0x000000000f17c2ca */ /* 0x000fe200000e0000 */
[----:B------:R-:W-:Y:S01]  /*4680*/  @!UP4 UIADD3 UR18, UPT, UPT, UR58, 0x40, URZ ;  /* 0x000000403a12c890 */ /* 0x000fe2000fffe0ff */
[----:B------:R-:W-:Y:S01]  /*4690*/  @!P4 IMAD.X R3, RZ, RZ, R35, P0 ;  /* 0x000000ffff03c224 */ /* 0x000fe200000e0623 */
[----:B------:R-:W-:Y:S01]  /*46a0*/  @!UP4 UIADD3 UR16, UPT, UPT, UR6, 0x2200, URZ ;  /* 0x000022000610c890 */ /* 0x000fe2000fffe0ff */
[----:B------:R-:W-:Y:S01]  /*46b0*/  VOTEU.ALL UP1, P4 ;  /* 0x0000000000ff7886 */ /* 0x000fe20002020000 */
[----:B------:R-:W-:Y:S01]  /*46c0*/  UMOV UR17, UR57 ;  /* 0x0000003900117c82 */ /* 0x000fe20008000000 */
[----:B------:R-:W-:Y:S01]  /*46d0*/  UMOV UR19, UR59 ;  /* 0x0000003b00137c82 */ /* 0x000fe20008000000 */
[----:B------:R-:W-:Y:S01]  /*46e0*/  UMOV UR20, UR36 ;  /* 0x0000002400147c82 */ /* 0x000fe20008000000 */
[----:B------:R-:W-:Y:S02]  /*46f0*/  @!UP4 UIADD3 UR10, UPT, UPT, UR58, 0x60, URZ ;  /* 0x000000603a0ac890 */ /* 0x000fe4000fffe0ff */
[----:B------:R-:W-:Y:S03]  /*4700*/  @!UP4 UIADD3 UR8, UPT, UPT, UR6, 0x3200, URZ ;  /* 0x000032000608c890 */ /* 0x000fe6000fffe0ff */
[----:B------:R1:W-:Y:S01]  /*4710*/  @!UP3 UTMALDG.3D [UR56], [UR22], desc[UR14] ;  /* 0x00000e381600b5b4 */ /* 0x0003e20008011000 */
[----:B------:R-:W-:Y:S01]  /*4720*/  UMOV UR9, UR57 ;  /* 0x0000003900097c82 */ /* 0x000fe20008000000 */
[----:B------:R-:W-:Y:S01]  /*4730*/  UMOV UR11, UR59 ;  /* 0x0000003b000b7c82 */ /* 0x000fe20008000000 */
[----:B------:R-:W-:Y:S01]  /*4740*/  UMOV UR12, UR36 ;  /* 0x00000024000c7c82 */ /* 0x000fe20008000000 */
[----:B------:R-:W-:Y:S01]  /*4750*/  UPRMT UR21, UR37, 0x654, UR57 ;  /* 0x0000065425157896 */ /* 0x000fe20008000039 */
[----:B------:R1:W-:Y:S01]  /*4760*/  @!UP2 UTMALDG.3D [UR24], [UR22], desc[UR14] ;  /* 0x00000e181600a5b4 */ /* 0x0003e20008011000 */
[----:B------:R-:W-:Y:S01]  /*4770*/  VOTEU.ALL UP2, P4 ;  /* 0x0000000000ff7886 */ /* 0x000fe20002040000 */
[----:B------:R1:W-:Y:S04]  /*4780*/  @!UP1 UTMALDG.3D [UR16], [UR22], desc[UR14] ;  /* 0x00000e10160095b4 */ /* 0x0003e80008011000 */
[----:B------:R1:W-:Y:S01]  /*4790*/  @!UP2 UTMALDG.3D [UR8], [UR22], desc[UR14] ;  /* 0x00000e081600a5b4 */ /* 0x0003e20008011000 */
[----:B------:R1:W-:Y:S01]  /*47a0*/  @!P4 SYNCS.ARRIVE.TRANS64.RED.A0TR RZ, [UR6+0x40], R0 ;  /* 0x00004000ffffc9a7 */ /* 0x0003e20008300406 */
[----:B------:R-:W-:Y:S01]  /*47b0*/  SYNCS.ARRIVE.TRANS64.RED.A1T0 RZ, [UR21], RZ ;  /* 0x000000ffffff79a7 */ /* 0x000fe20008100415 */
[----:B------:R-:W2:Y:S02]  /*47c0*/  SYNCS.PHASECHK.TRANS64.TRYWAIT P2, [UR6+0x68], R11 ;  /* 0x0000680bff0075a7 */ /* 0x000ea40008041106 */
[----:B-12---:R-:W-:Y:S05]  /*47d0*/  @!P2 BRA `(.L_x_81) ;  /* 0x0000005c0008a947 */ /* 0x006fea0003800000 */
.L_x_167:
        /* <DEDUP_REMOVED lines=8> */
[----:B------:R-:W-:Y:S01]  /*4860*/  @!UP4 UIADD3 UR48, UPT, UPT, UR6, 0x4200, URZ ;  /* 0x000042000630c890 */ /* 0x000fe2000fffe0ff */
[----:B------:R-:W-:Y:S01]  /*4870*/  @!P4 IADD3 R21, P0, PT, R34, 0x780, RZ ;  /* 0x000007802215c810 */ /* 0x000fe20007f1e0ff */
[----:B------:R-:W-:Y:S01]  /*4880*/  UMOV UR50, UR58 ;  /* 0x0000003a00327c82 */ /* 0x000fe20008000000 */
[----:B------:R-:W-:Y:S01]  /*4890*/  UMOV UR52, UR36 ;  /* 0x0000002400347c82 */ /* 0x000fe20008000000 */
[----:B------:R-:W-:Y:S01]  /*48a0*/  @!UP4 UIADD3 UR26, UPT, UPT, UR58, 0x20, URZ ;  /* 0x000000203a1ac890 */ /* 0x000fe2000fffe0ff */
[----:B------:R-:W-:Y:S01]  /*48b0*/  IMAD.U32 R14, RZ, RZ, UR9 ;  /* 0x00000009ff0e7e24 */ /* 0x000fe2000f8e00ff */
[----:B------:R-:W-:Y:S01]  /*48c0*/  @!UP4 UIADD3 UR24, UPT, UPT, UR6, 0x5200, URZ ;  /* 0x000052000618c890 */ /* 0x000fe2000fffe0ff */
[----:B------:R-:W-:Y:S01]  /*48d0*/  IMAD.U32 R15, RZ, RZ, UR8 ;  /* 0x00000008ff0f7e24 */ /* 0x000fe2000f8e00ff */
[----:B------:R-:W-:Y:S01]  /*48e0*/  VOTEU.ALL UP2, P4 ;  /* 0x0000000000ff7886 */ /* 0x000fe20002040000 */
[----:B------:R-:W-:Y:S01]  /*48f0*/  UMOV UR25, UR49 ;  /* 0x0000003100197c82 */ /* 0x000fe20008000000 */
[----:B------:R-:W-:Y:S01]  /*4900*/  @!P4 R2UR UR22, R14 ;  /* 0x000000000e16c2ca */ /* 0x000fe200000e0000 */
[----:B------:R-:W-:Y:S01]  /*4910*/  UMOV UR28, UR36 ;  /* 0x00000024001c7c82 */ /* 0x000fe20008000000 */
[----:B------:R-:W-:Y:S01]  /*4920*/  @!P4 R2UR UR23, R15 ;  /* 0x000000000f17c2ca */ /* 0x000fe200000e0000 */
[----:B------:R-:W-:Y:S01]  /*4930*/  UMOV UR27, UR51 ;  /* 0x00000033001b7c82 */ /* 0x000fe20008000000 */
        /* <DEDUP_REMOVED lines=8> */
[----:B------:R-:W-:Y:S02]  /*49c0*/  @!UP4 UIADD3 UR8, UPT, UPT, UR6, 0x7200, URZ ;  /* 0x000072000608c890 */ /* 0x000fe4000fffe0ff */
        /* <DEDUP_REMOVED lines=13> */
.L_x_169:
[----:B------:R-:W2:Y:S01]  /*4aa0*/  LDC.64 R16, c[0x0][0xd10] ;  /* 0x00034400ff107b82 */ /* 0x000ea20000000a00 */
[----:B------:R-:W-:Y:S01]  /*4ab0*/  @!P4 R2UR UR9, R21 ;  /* 0x000000001509c2ca */ /* 0x000fe200000e0000 */
[----:B------:R-:W-:Y:S01]  /*4ac0*/  VOTEU.ALL UP4, P4 ;  /* 0x0000000000ff7886 */ /* 0x000fe20002080000 */
[----:B------:R-:W-:Y:S01]  /*4ad0*/  @!P4 R2UR UR8, R20 ;  /* 0x000000001408c2ca */ /* 0x000fe200000e0000 */
[----:B------:R-:W-:Y:S01]  /*4ae0*/  VOTEU.ALL UP3, P4 ;  /* 0x0000000000ff7886 */ /* 0x000fe20002060000 */
[----:B------:R-:W-:Y:S03]  /*4af0*/  UMOV UR14, 0x0 ;  /* 0x00000000000e7882 */ /* 0x000fe60000000000 */
[----:B------:R-:W4:Y:S01]  /*4b00*/  LDC.64 R14, c[0x0][0xd18] ;  /* 0x00034600ff0e7b82 */ /* 0x000f220000000a00 */
[----:B------:R-:W-:Y:S01]  /*4b10*/  @!UP4 UIADD3 UR43, UPT, UPT, UR59, 0x40, URZ ;  /* 0x000000403b2bc890 */ /* 0x000fe2000fffe0ff */
[----:B------:R-:W-:Y:S01]  /*4b20*/  @P3 SHF.R.U32.HI R30, RZ, 0x10, R25 ;  /* 0x00000010ff1e3819 */ /* 0x000fe20000011619 */
[----:B------:R-:W-:Y:S01]  /*4b30*/  @!UP4 UIADD3 UR40, UPT, UPT, UR6, 0x8200, URZ ;  /* 0x000082000628c890 */ /* 0x000fe2000fffe0ff */
[----:B------:R-:W-:Y:S01]  /*4b40*/  VIADD R32, R32, 0x1 ;  /* 0x0000000120207836 */ /* 0x000fe20000000000 */
[----:B------:R-:W-:Y:S03]  /*4b50*/  UMOV UR15, 0x10000000 ;  /* 0x10000000000f7882 */ /* 0x000fe60000000000 */
[----:B-1----:R-:W1:Y:S01]  /*4b60*/  @!P1 LDC R0, c[0x0][0xd20] ;  /* 0x00034800ff009b82 */ /* 0x002e620000000800 */
[----:B------:R-:W-:Y:S01]  /*4b70*/  UMOV UR42, UR58 ;  /* 0x0000003a002a7c82 */ /* 0x000fe20008000000 */
[----:B------:R-:W-:Y:S01]  /*4b80*/  IMAD.U32 R20, RZ, RZ, UR9 ;  /* 0x00000009ff147e24 */ /* 0x000fe2000f8e00ff */
[----:B------:R-:W-:Y:S05]  /*4b90*/  UMOV UR44, UR36 ;  /* 0x00000024002c7c82 */ /* 0x000fea0008000000 */
[----:B------:R-:W5:Y:S01]  /*4ba0*/  @!P1 LDC R3, c[0x0][0xd0c] ;  /* 0x00034300ff039b82 */ /* 0x000f620000000800 */
[----:B------:R-:W-:Y:S01]  /*4bb0*/  IMAD.U32 R21, RZ, RZ, UR8 ;  /* 0x00000008ff157e24 */ /* 0x000fe2000f8e00ff */
[----:B------:R-:W-:Y:S01]  /*4bc0*/  @!UP4 UIADD3 UR26, UPT, UPT, UR58, 0x20, URZ ;  /* 0x000000203a1ac890 */ /* 0x000fe2000fffe0ff */
[----:B------:R-:W-:Y:S01]  /*4bd0*/  @!P4 R2UR UR22, R20 ;  /* 0x000000001416c2ca */ /* 0x000fe200000e0000 */
[----:B------:R-:W-:Y:S01]  /*4be0*/  @!UP4 UIADD3 UR24, UPT, UPT, UR6, 0x9200, URZ ;  /* 0x000092000618c890 */ /* 0x000fe2000fffe0ff */
[----:B------:R-:W-:Y:S01]  /*4bf0*/  @!P4 IMAD.MOV.U32 R20, RZ, RZ, 0x4000 ;  /* 0x00004000ff14c424 */ /* 0x000fe200078e00ff */
[----:B------:R-:W-:Y:S01]  /*4c00*/  @!P4 R2UR UR23, R21 ;  /* 0x000000001517c2ca */ /* 0x000fe200000e0000 */
[----:B------:R-:W-:Y:S01]  /*4c10*/  VOTEU.ALL UP2, P4 ;  /* 0x0000000000ff7886 */ /* 0x000fe20002040000 */
[----:B------:R-:W-:Y:S01]  /*4c20*/  UMOV UR25, UR41 ;  /* 0x0000002900197c82 */ /* 0x000fe20008000000 */
[----:B------:R-:W-:Y:S01]  /*4c30*/  UMOV UR28, UR36 ;  /* 0x00000024001c7c82 */ /* 0x000fe20008000000 */
[----:B------:R-:W-:Y:S01]  /*4c40*/  UMOV UR27, UR43 ;  /* 0x0000002b001b7c82 */ /* 0x000fe20008000000 */
[----:B------:R-:W-:Y:S02]  /*4c50*/  @!UP4 UIADD3 UR18, UPT, UPT, UR58, 0x40, URZ ;  /* 0x000000403a12c890 */ /* 0x000fe4000fffe0ff */
[----:B------:R-:W-:Y:S01]  /*4c60*/  @!UP4 UIADD3 UR16, UPT, UPT, UR6, 0xa200, URZ ;  /* 0x0000a2000610c890 */ /* 0x000fe2000fffe0ff */
[----:B------:R-:W-:Y:S01]  /*4c70*/  VOTEU.ALL UP1, P4 ;  /* 0x0000000000ff7886 */ /* 0x000fe20002020000 */
[----:B------:R-:W-:Y:S01]  /*4c80*/  UMOV UR17, UR41 ;  /* 0x0000002900117c82 */ /* 0x000fe20008000000 */
[----:B------:R-:W-:Y:S01]  /*4c90*/  UMOV UR20, UR36 ;  /* 0x0000002400147c82 */ /* 0x000fe20008000000 */
[----:B------:R-:W-:Y:S02]  /*4ca0*/  UMOV UR19, UR43 ;  /* 0x0000002b00137c82 */ /* 0x000fe40008000000 */
[----:B------:R1:W-:Y:S01]  /*4cb0*/  @!UP3 UTMALDG.3D [UR40], [UR22], desc[UR14] ;  /* 0x00000e281600b5b4 */ /* 0x0003e20008011000 */
[----:B------:R-:W-:Y:S02]  /*4cc0*/  @!UP4 UIADD3 UR10, UPT, UPT, UR58, 0x60, URZ ;  /* 0x000000603a0ac890 */ /* 0x000fe4000fffe0ff */
[----:B------:R-:W-:Y:S01]  /*4cd0*/  @!UP4 UIADD3 UR8, UPT, UPT, UR6, 0xb200, URZ ;  /* 0x0000b2000608c890 */ /* 0x000fe2000fffe0ff */
[----:B------:R-:W-:Y:S01]  /*4ce0*/  UMOV UR9, UR41 ;  /* 0x0000002900097c82 */ /* 0x000fe20008000000 */
[----:B------:R-:W-:Y:S01]  /*4cf0*/  UMOV UR12, UR36 ;  /* 0x00000024000c7c82 */ /* 0x000fe20008000000 */
[----:B------:R-:W-:Y:S01]  /*4d00*/  UMOV UR11, UR43 ;  /* 0x0000002b000b7c82 */ /* 0x000fe20008000000 */
[----:B------:R1:W-:Y:S01]  /*4d10*/  @!UP2 UTMALDG.3D [UR24], [UR22], desc[UR14] ;  /* 0x00000e181600a5b4 */ /* 0x0003e20008011000 */
[----:B------:R-:W-:Y:S01]  /*4d20*/  VOTEU.ALL UP2, P4 ;  /* 0x0000000000ff7886 */ /* 0x000fe20002040000 */
[----:B------:R-:W-:Y:S01]  /*4d30*/  UPRMT UR21, UR37, 0x654, UR41 ;  /* 0x0000065425157896 */ /* 0x000fe20008000029 */
[----:B--2---:R-:W-:Y:S01]  /*4d40*/  @!P1 IMAD.HI.U32 R12, R13, R16, RZ ;  /* 0x000000100d0c9227 */ /* 0x004fe200078e00ff */
[----:B----4-:R-:W-:Y:S02]  /*4d50*/  @!P1 ISETP.NE.AND P0, PT, R14, 0x1, PT ;  /* 0x000000010e00980c */ /* 0x010fe40003f05270 */
[----:B-----5:R-:W-:Y:S01]  /*4d60*/  @!P1 ISETP.NE.AND P2, PT, R3, 0x1, PT ;  /* 0x000000010300980c */ /* 0x020fe20003f45270 */
[C---:B------:R-:W-:Y:S01]  /*4d70*/  @!P1 IMAD.HI.U32 R9, R10.reuse, R15, RZ ;  /* 0x0000000f0a099227 */ /* 0x040fe200078e00ff */
[----:B------:R2:W-:Y:S02]  /*4d80*/  @!UP1 UTMALDG.3D [UR16], [UR22], desc[UR14] ;  /* 0x00000e10160095b4 */ /* 0x0005e40008011000 */
[----:B------:R-:W-:Y:S02]  /*4d90*/  @!P1 SHF.R.U32.HI R12, RZ, R17, R12 ;  /* 0x00000011ff0c9219 */ /* 0x000fe4000001160c */
[----:B-1----:R-:W-:Y:S02]  /*4da0*/  @!P1 SHF.R.U32.HI R9, RZ, R0, R9 ;  /* 0x00000000ff099219 */ /* 0x002fe40000011609 */
[----:B------:R-:W-:Y:S01]  /*4db0*/  @!P1 SEL R12, R13, R12, !P2 ;  /* 0x0000000c0d0c9207 */ /* 0x000fe20005000000 */
[----:B------:R2:W-:Y:S01]  /*4dc0*/  @!UP2 UTMALDG.3D [UR8], [UR22], desc[UR14] ;  /* 0x00000e081600a5b4 */ /* 0x0005e20008011000 */
[----:B------:R2:W-:Y:S01]  /*4dd0*/  @!P4 SYNCS.ARRIVE.TRANS64.RED.A0TR RZ, [UR6+0x50], R20 ;  /* 0x00005014ffffc9a7 */ /* 0x0005e20008300406 */
[----:B------:R-:W-:Y:S05]  /*4de0*/  @!P1 SEL R9, R10, R9, !P0 ;  /* 0x000000090a099207 */ /* 0x000fea0004000000 */
[----:B------:R-:W-:Y:S02]  /*4df0*/  @!P1 IMAD.IADD R0, R9, 0x1, -R12 ;  /* 0x0000000109009824 */ /* 0x000fe400078e0a0c */
[----:B------:R-:W-:Y:S02]  /*4e00*/  @!P1 IMAD.IADD R9, R12, 0x1, -R9 ;  /* 0x000000010c099824 */ /* 0x000fe400078e0a09 */
[----:B------:R-:W-:Y:S02]  /*4e10*/  @!P1 IMAD R13, R0, R3, R13 ;  /* 0x00000003000d9224 */ /* 0x000fe400078e020d */
[----:B------:R-:W-:Y:S01]  /*4e20*/  @!P1 IMAD R10, R9, R14, R10 ;  /* 0x0000000e090a9224 */ /* 0x000fe200078e020a */
[----:B------:R-:W-:Y:S01]  /*4e30*/  SYNCS.ARRIVE.TRANS64.RED.A1T0 RZ, [UR21], RZ ;  /* 0x000000ffffff79a7 */ /* 0x000fe20008100415 */
[----:B------:R-:W1:Y:S02]  /*4e40*/  SYNCS.PHASECHK.TRANS64.TRYWAIT P5, [UR6+0x78], R11 ;  /* 0x0000780bff0075a7 */ /* 0x000e6400080a1106 */
[----:B-12---:R-:W-:Y:S05]  /*4e50*/  @!P5 BRA `(.L_x_83) ;  /* 0x000000540098d947 */ /* 0x006fea0003800000 */
.L_x_171:
[----:B------:R-:W-:Y:S01]  /*4e60*/  @!P4 IADD3 R3, P0, PT, R34, 0x780, RZ ;  /* 0x000007802203c810 */ /* 0x000fe20007f1e0ff */
[----:B------:R-:W-:Y:S01]  /*4e70*/  VOTEU.ALL UP3, P4 ;  /* 0x0000000000ff7886 */ /* 0x000fe20002060000 */
[----:B------:R-:W-:Y:S01]  /*4e80*/  UMOV UR14, 0x0 ;  /* 0x00000000000e7882 */ /* 0x000fe20000000000 */
[----:B------:R-:W-:Y:S01]  /*4e90*/  UMOV UR15, 0x10000000 ;  /* 0x10000000000f7882 */ /* 0x000fe20000000000 */
[----:B------:R-:W-:Y:S01]  /*4ea0*/  @!P4 R2UR UR9, R3 ;  /* 0x000000000309c2ca */ /* 0x000fe200000e0000 */
[----:B-1----:R-:W-:Y:S01]  /*4eb0*/  @!P4 IMAD.X R0, RZ, RZ, R35, P0 ;  /* 0x000000ffff00c224 */ /* 0x002fe200000e0623 */
[----:B------:R-:W-:Y:S01]  /*4ec0*/  UMOV UR34, UR58 ;  /* 0x0000003a00227c82 */ /* 0x000fe20008000000 */
[----:B------:R-:W-:Y:S01]  /*4ed0*/  VOTEU.ALL UP2, P4 ;  /* 0x0000000000ff7886 */ /* 0x000fe20002040000 */
[----:B------:R-:W-:Y:S01]  /*4ee0*/  UMOV UR28, UR36 ;  /* 0x00000024001c7c82 */ /* 0x000fe20008000000 */
[----:B------:R-:W-:Y:S01]  /*4ef0*/  VOTEU.ALL UP4, P4 ;  /* 0x0000000000ff7886 */ /* 0x000fe20002080000 */
[----:B------:R-:W-:Y:S01]  /*4f00*/  @!P4 R2UR UR8, R0 ;  /* 0x000000000008c2ca */ /* 0x000fe200000e0000 */
[----:B------:R-:W-:Y:S01]  /*4f10*/  VOTEU.ALL UP1, P4 ;  /* 0x0000000000ff7886 */ /* 0x000fe20002020000 */
[----:B------:R-:W-:Y:S01]  /*4f20*/  UMOV UR20, UR36 ;  /* 0x0000002400147c82 */ /* 0x000fe20008000000 */
[----:B------:R-:W-:Y:S01]  /*4f30*/  UMOV UR12, UR36 ;  /* 0x00000024000c7c82 */ /* 0x000fe20008000000 */
[----:B------:R-:W-:Y:S01]  /*4f40*/  @!UP4 UIADD3 UR33, UPT, UPT, UR6, 0x58, URZ ;  /* 0x000000580621c890 */ /* 0x000fe2000fffe0ff */
[----:B------:R-:W-:Y:S01]  /*4f50*/  ISETP.NE.AND P0, PT, R32, 0x2, PT ;  /* 0x000000022000780c */ /* 0x000fe20003f05270 */
[----:B------:R-:W-:Y:S01]  /*4f60*/  @!UP4 UIADD3 UR35, UPT, UPT, UR59, 0x60, URZ ;  /* 0x000000603b23c890 */ /* 0x000fe2000fffe0ff */
[----:B------:R-:W-:Y:S01]  /*4f70*/  IMAD.U32 R14, RZ, RZ, UR9 ;  /* 0x00000009ff0e7e24 */ /* 0x000fe2000f8e00ff */
[----:B------:R-:W-:Y:S01]  /*4f80*/  @!UP4 UIADD3 UR32, UPT, UPT, UR6, 0xc200, URZ ;  /* 0x0000c2000620c890 */ /* 0x000fe2000fffe0ff */
[----:B------:R-:W-:Y:S01]  /*4f90*/  SEL R0, RZ, 0x1, P0 ;  /* 0x00000001ff007807 */ /* 0x000fe20000000000 */
[----:B------:R-:W-:Y:S01]  /*4fa0*/  @!UP4 UIADD3 UR26, UPT, UPT, UR58, 0x20, URZ ;  /* 0x000000203a1ac890 */ /* 0x000fe2000fffe0ff */
[----:B------:R-:W-:Y:S01]  /*4fb0*/  LOP3.LUT R33, R33, 0x1, RZ, 0x3c, !PT ;  /* 0x0000000121217812 */ /* 0x000fe200078e3cff */
[----:B------:R-:W-:Y:S01]  /*4fc0*/  @!UP4 UIADD3 UR24, UPT, UPT, UR6, 0xd200, URZ ;  /* 0x0000d2000618c890 */ /* 0x000fe2000fffe0ff */
[----:B------:R-:W-:Y:S01]  /*4fd0*/  IMAD.U32 R15, RZ, RZ, UR8 ;  /* 0x00000008ff0f7e24 */ /* 0x000fe2000f8e00ff */
[----:B------:R-:W-:Y:S01]  /*4fe0*/  @!P4 R2UR UR22, R14 ;  /* 0x000000000e16c2ca */ /* 0x000fe200000e0000 */
[----:B------:R-:W-:Y:S01]  /*4ff0*/  UMOV UR25, UR33 ;  /* 0x0000002100197c82 */ /* 0x000fe20008000000 */
[----:B------:R-:W-:Y:S01]  /*5000*/  UMOV UR27, UR35 ;  /* 0x00000023001b7c82 */ /* 0x000fe20008000000 */
[----:B------:R-:W-:Y:S01]  /*5010*/  @!UP4 UIADD3 UR18, UPT, UPT, UR58, 0x40, URZ ;  /* 0x000000403a12c890 */ /* 0x000fe2000fffe0ff */
[----:B------:R-:W-:Y:S01]  /*5020*/  @!P4 R2UR UR23, R15 ;  /* 0x000000000f17c2ca */ /* 0x000fe200000e0000 */
[----:B------:R-:W-:Y:S01]  /*5030*/  @!UP4 UIADD3 UR16, UPT, UPT, UR6, 0xe200, URZ ;  /* 0x0000e2000610c890 */ /* 0x000fe2000fffe0ff */
[----:B------:R-:W-:Y:S01]  /*5040*/  LOP3.LUT R31, R31, R0, RZ, 0x3c, !PT ;  /* 0x000000001f1f7212 */ /* 0x000fe200078e3cff */
[----:B------:R-:W-:Y:S01]  /*5050*/  UMOV UR17, UR33 ;  /* 0x0000002100117c82 */ /* 0x000fe20008000000 */
[----:B------:R-:W-:Y:S01]  /*5060*/  UMOV UR19, UR35 ;  /* 0x0000002300137c82 */ /* 0x000fe20008000000 */
[----:B------:R-:W-:Y:S01]  /*5070*/  @!UP4 UIADD3 UR10, UPT, UPT, UR58, 0x60, URZ ;  /* 0x000000603a0ac890 */ /* 0x000fe2000fffe0ff */
[----:B------:R-:W-:Y:S01]  /*5080*/  IMAD.IADD R20, R10, 0x1, R81 ;  /* 0x000000010a147824 */ /* 0x000fe200078e0251 */
[----:B------:R-:W-:Y:S01]  /*5090*/  @!UP4 UIADD3 UR8, UPT, UPT, UR6, 0xf200, URZ ;  /* 0x0000f2000608c890 */ /* 0x000fe2000fffe0ff */
[----:B------:R-:W-:Y:S01]  /*50a0*/  IMAD.IADD R21, R13, 0x1, R88 ;  /* 0x000000010d157824 */ /* 0x000fe200078e0258 */
[----:B------:R-:W-:Y:S01]  /*50b0*/  UMOV UR9, UR33 ;  /* 0x0000002100097c82 */ /* 0x000fe20008000000 */
[----:B------:R-:W-:Y:S01]  /*50c0*/  UMOV UR11, UR35 ;  /* 0x00000023000b7c82 */ /* 0x000fe20008000000 */
[----:B------:R-:W-:Y:S02]  /*50d0*/  SEL R32, R32, RZ, P0 ;  /* 0x000000ff20207207 */ /* 0x000fe40000000000 */
[----:B------:R1:W-:Y:S01]  /*50e0*/  @!UP3 UTMALDG.3D [UR32], [UR22], desc[UR14] ;  /* 0x00000e201600b5b4 */ /* 0x0003e20008011000 */
[----:B------:R4:W-:Y:S01]  /*50f0*/  @!UP2 UTMALDG.3D [UR24], [UR22], desc[UR14] ;  /* 0x00000e181600a5b4 */ /* 0x0009e20008011000 */
[----:B------:R-:W-:Y:S01]  /*5100*/  VOTEU.ALL UP2, P4 ;  /* 0x0000000000ff7886 */ /* 0x000fe20002040000 */
[----:B------:R4:W-:Y:S01]  /*5110*/  @!UP1 UTMALDG.3D [UR16], [UR22], desc[UR14] ;  /* 0x00000e10160095b4 */ /* 0x0009e20008011000 */
[----:B------:R-:W-:Y:S03]  /*5120*/  UPLOP3.LUT UP1, UPT, UPT, UPT, UPT, 0x80, 0x8 ;  /* 0x000000000008789c */ /* 0x000fe60003f2f070 */
[----:B------:R4:W-:Y:S01]  /*5130*/  @!UP2 UTMALDG.3D [UR8], [UR22], desc[UR14] ;  /* 0x00000e081600a5b4 */ /* 0x0009e20008011000 */
[----:B------:R4:W-:Y:S01]  /*5140*/  @!P4 SYNCS.ARRIVE.TRANS64.RED.A0TR RZ, [UR6+0x58], R29 ;  /* 0x0000581dffffc9a7 */ /* 0x0009e20008300406 */
[----:B-1----:R-:W-:Y:S01]  /*5150*/  @P3 R2UR UR36, R30 ;  /* 0x000000001e2432ca */ /* 0x002fe200000e0000 */
[----:B------:R-:W-:Y:S01]  /*5160*/  SYNCS.ARRIVE.TRANS64.RED.A1T0 RZ, [UR7], RZ ;  /* 0x000000ffffff79a7 */ /* 0x000fe20008100407 */
[----:B------:R-:W-:Y:S02]  /*5170*/  @!UPT UIADD3 URZ, UPT, UPT, URZ, URZ, URZ ;  /* 0x000000fffffff290 */ /* 0x000fe4000fffe0ff */
[----:B------:R-:W-:Y:S11]  /*5180*/  @P3 BRA `(.L_x_84) ;  /* 0xffffffec00503947 */ /* 0x000ff6000383ffff */
[----:B------:R-:W-:-:S04]  /*5190*/  SHF.L.U32 R3, R33, 0x1f, RZ ;  /* 0x0000001f21037819 */ /* 0x000fc800000006ff */
[----:B------:R-:W1:Y:S02]  /*51a0*/  SYNCS.PHASECHK.TRANS64.TRYWAIT P0, [UR6+0x60], R3 ;  /* 0x00006003ff0075a7 */ /* 0x000e640008001106 */
[----:B-1----:R-:W-:Y:S05]  /*51b0*/  @!P0 BRA `(.L_x_85) ;  /* 0x0000005000d88947 */ /* 0x002fea0003800000 */
.L_x_173:
[----:B------:R-:W2:Y:S02]  /*51c0*/  SYNCS.PHASECHK.TRANS64.TRYWAIT P0, [UR6+0x68], R3 ;  /* 0x00006803ff0075a7 */ /* 0x000ea40008001106 */
[----:B--2---:R-:W-:Y:S05]  /*51d0*/  @!P0 BRA `(.L_x_86) ;  /* 0x0000005000e88947 */ /* 0x004fea0003800000 */
.L_x_175:
[----:B------:R-:W2:Y:S02]  /*51e0*/  SYNCS.PHASECHK.TRANS64.TRYWAIT P0, [UR6+0x70], R3 ;  /* 0x00007003ff0075a7 */ /* 0x000ea40008001106 */
[----:B--2---:R-:W-:Y:S05]  /*51f0*/  @!P0 BRA `(.L_x_87) ;  /* 0x0000005000f88947 */ /* 0x004fea0003800000 */
.L_x_177:
[----:B-1----:R-:W-:-:S07]  /*5200*/  MOV R0, UR6 ;  /* 0x0000000600007c02 */ /* 0x002fce0008000f00 */
.L_x_88:
[----:B-1----:R-:W-:-:S04]  /*5210*/  SHF.L.U32 R3, R33, 0x1f, RZ ;  /* 0x0000001f21037819 */ /* 0x002fc800000006ff */
[----:B------:R1:W2:Y:S03]  /*5220*/  SYNCS.PHASECHK.TRANS64.TRYWAIT P0, [R0+URZ+0x78], R3 ;  /* 0x00007803000075a7 */ /* 0x0002a600080011ff */
[----:B--2---:R-:W-:Y:S05]  /*5230*/  @!P0 NANOSLEEP.SYNCS 0x989680 ;  /* 0x009896800000895d */ /* 0x004fea0003900000 */
[----:B------:R-:W2:Y:S02]  /*5240*/  @!P0 SYNCS.PHASECHK.TRANS64 P0, [R0+URZ+0x78], R3 ;  /* 0x00007803000085a7 */ /* 0x000ea400080010ff */
[----:B--2-4-:R-:W-:Y:S05]  /*5250*/  @P0 EXIT ;  /* 0x000000000000094d */ /* 0x014fea0003800000 */
[----:B------:R-:W-:Y:S05]  /*5260*/  BRA `(.L_x_88) ;  /* 0xfffffffc00e87947 */ /* 0x000fea000383ffff */
.L_x_73:
[----:B------:R-:W-:-:S06]  /*5270*/  UISETP.GE.AND UP1, UPT, UR10, 0x4, UPT ;  /* 0x000000040a00788c */ /* 0x000fcc000bf26270 */
[----:B------:R-:W-:-:S13]  /*5280*/  PLOP3.LUT P0, PT, PT, PT, UP1, 0x80, 0x8 ;  /* 0x000000000008781c */ /* 0x000fda0003f0f018 */
[----:B------:R-:W-:Y:S05]  /*5290*/  @!P0 EXIT ;  /* 0x000000000000894d */ /* 0x000fea0003800000 */
[----:B------:R-:W-:Y:S01]  /*52a0*/  BAR.SYNC.DEFER_BLOCKING 0x6, 0xa0 ;  /* 0x0182800000007b1d */ /* 0x000fe20000010000 */
[C---:B------:R-:W-:Y:S01]  /*52b0*/  IMAD.SHL.U32 R4, R103.reuse, 0x4, RZ ;  /* 0x0000000467047824 */ /* 0x040fe200078e00ff */
[C---:B------:R-:W-:Y:S01]  /*52c0*/  R2P PR, R103.reuse, 0x18 ;  /* 0x0000001867007804 */ /* 0x040fe20000000000 */
[C---:B------:R-:W-:Y:S02]  /*52d0*/  IMAD.SHL.U32 R97, R103.reuse, 0x80, RZ ;  /* 0x0000008067617824 */ /* 0x040fe400078e00ff */
[----:B------:R-:W-:Y:S01]  /*52e0*/  HFMA2 R102, -RZ, RZ, 0, 9.5367431640625e-06 ;  /* 0x000000a0ff667431 */ /* 0x000fe200000001ff */
[----:B------:R-:W-:Y:S01]  /*52f0*/  SHF.L.U32 R45, R103, 0x10, RZ ;  /* 0x00000010672d7819 */ /* 0x000fe200000006ff */
[----:B------:R-:W-:Y:S01]  /*5300*/  UMOV UR48, 0x400 ;  /* 0x0000040000307882 */ /* 0x000fe20000000000 */
[----:B------:R-:W1:Y:S01]  /*5310*/  LDC R93, c[0x0][0x370] ;  /* 0x0000dc00ff5d7b82 */ /* 0x000e620000000800 */
[----:B------:R-:W-:Y:S01]  /*5320*/  ULEA UR48, UR37, UR48, 0x18 ;  /* 0x0000003025307291 */ /* 0x000fe2000f8ec0ff */
[----:B------:R-:W-:Y:S01]  /*5330*/  LOP3.LUT R97, R97, 0x307c, R4, 0xc8, !PT ;  /* 0x0000307c61617812 */ /* 0x000fe200078ec804 */
[----:B------:R-:W-:Y:S01]  /*5340*/  HFMA2 R107, -RZ, RZ, 0, 0 ;  /* 0x00000000ff6b7431 */ /* 0x000fe200000001ff */
[----:B------:R-:W-:Y:S01]  /*5350*/  LOP3.LUT R45, R45, 0x600000, RZ, 0xc0, !PT ;  /* 0x006000002d2d7812 */ /* 0x000fe200078ec0ff */
[----:B------:R-:W-:Y:S01]  /*5360*/  UIADD3 UR4, UPT, UPT, UR48, 0x200, URZ ;  /* 0x0000020030047890 */ /* 0x000fe2000fffe0ff */
[----:B------:R-:W-:Y:S01]  /*5370*/  LOP3.LUT R103, R103, 0x60, RZ, 0xc0, !PT ;  /* 0x0000006067677812 */ /* 0x000fe200078ec0ff */
[----:B------:R-:W-:Y:S01]  /*5380*/  VIADD R91, R97, UR48 ;  /* 0x00000030615b7c36 */ /* 0x000fe20008000000 */
[----:B------:R-:W2:Y:S01]  /*5390*/  LDC R42, c[0x0][0xd0c] ;  /* 0x00034300ff2a7b82 */ /* 0x000ea20000000800 */
[----:B------:R-:W-:Y:S01]  /*53a0*/  IMAD.MOV.U32 R101, RZ, RZ, 0x1 ;  /* 0x00000001ff657424 */ /* 0x000fe200078e00ff */
[----:B------:R-:W-:Y:S01]  /*53b0*/  MOV R44, RZ ;  /* 0x000000ff002c7202 */ /* 0x000fe20000000f00 */
[C---:B------:R-:W-:Y:S01]  /*53c0*/  VIADD R3, R91.reuse, 0x200 ;  /* 0x000002005b037836 */ /* 0x040fe20000000000 */
[----:B------:R-:W-:Y:S01]  /*53d0*/  IADD3 R95, PT, PT, R91, 0x340, RZ ;  /* 0x000003405b5f7810 */ /* 0x000fe20007ffe0ff */
[----:B------:R-:W-:Y:S01]  /*53e0*/  IMAD.MOV.U32 R100, RZ, RZ, RZ ;  /* 0x000000ffff647224 */ /* 0x000fe200078e00ff */
[----:B------:R-:W-:Y:S01]  /*53f0*/  SEL R102, R102, 0x60, !P3 ;  /* 0x0000006066667807 */ /* 0x000fe20005800000 */
[----:B------:R-:W-:Y:S01]  /*5400*/  @P4 VIADD R95, R3, 0xc0 ;  /* 0x000000c0035f4836 */ /* 0x000fe20000000000 */
[----:B------:R-:W3:Y:S01]  /*5410*/  LDC R90, c[0x0][0xd20] ;  /* 0x00034800ff5a7b82 */ /* 0x000ee20000000800 */
[----:B------:R-:W4:Y:S01]  /*5420*/  LDS R0, [UR48+0x120] ;  /* 0x00012030ff007984 */ /* 0x000f220008000800 */
[----:B------:R-:W-:Y:S01]  /*5430*/  IMAD.MOV.U32 R99, RZ, RZ, RZ ;  /* 0x000000ffff637224 */ /* 0x000fe200078e00ff */
[----:B------:R-:W-:Y:S01]  /*5440*/  MOV R96, UR4 ;  /* 0x0000000400607c02 */ /* 0x000fe20008000f00 */
[----:B------:R-:W1:Y:S04]  /*5450*/  LDCU.64 UR52, c[0x0][0x348] ;  /* 0x00006900ff3477ac */ /* 0x000e680008000a00 */
[----:B------:R-:W1:Y:S01]  /*5460*/  LDC R40, c[0x0][0xd30] ;  /* 0x00034c00ff287b82 */ /* 0x000e620000000800 */
[----:B------:R-:W1:Y:S01]  /*5470*/  LDCU.64 UR44, c[0x0][0xa88] ;  /* 0x00015100ff2c77ac */ /* 0x000e620008000a00 */
[----:B------:R-:W1:Y:S06]  /*5480*/  LDCU.64 UR46, c[0x0][0xa90] ;  /* 0x00015200ff2e77ac */ /* 0x000e6c0008000a00 */
[----:B------:R-:W1:Y:S01]  /*5490*/  LDC.64 R86, c[0x0][0xd10] ;  /* 0x00034400ff567b82 */ /* 0x000e620000000a00 */
[----:B------:R-:W-:Y:S01]  /*54a0*/  UMOV UR49, URZ ;  /* 0x000000ff00317c82 */ /* 0x000fe20008000000 */
[----:B------:R-:W-:-:S06]  /*54b0*/  UMOV UR51, URZ ;  /* 0x000000ff00337c82 */ /* 0x000fcc0008000000 */
[----:B------:R-:W1:Y:S08]  /*54c0*/  LDC.64 R38, c[0x0][0xd18] ;  /* 0x00034600ff267b82 */ /* 0x000e700000000a00 */
[----:B------:R-:W1:Y:S08]  /*54d0*/  LDC.64 R36, c[0x0][0xd28] ;  /* 0x00034a00ff247b82 */ /* 0x000e700000000a00 */
[----:B------:R-:W1:Y:S01]  /*54e0*/  LDC.64 R84, c[0x0][0xab0] ;  /* 0x0002ac00ff547b82 */ /* 0x000e620000000a00 */
[----:B----4-:R-:W-:-:S07]  /*54f0*/  IMAD.IADD R45, R0, 0x1, R45 ;  /* 0x00000001002d7824 */ /* 0x010fce00078e022d */
[----:B------:R-:W4:Y:S08]  /*5500*/  LDC.64 R82, c[0x0][0xaa8] ;  /* 0x0002aa00ff527b82 */ /* 0x000f300000000a00 */
[----:B--23--:R-:W1:Y:S02]  /*5510*/  LDC R92, c[0x0][0x374] ;  /* 0x0000dd00ff5c7b82 */ /* 0x00ce640000000800 */
.L_x_132:
[----:B------:R-:W-:Y:S02]  /*5520*/  LEA R0, R107, UR48, 0x3 ;  /* 0x000000306b007c11 */ /* 0x000fe4000f8e18ff */
[----:B------:R-:W-:Y:S02]  /*5530*/  SHF.L.U32 R3, R99, 0x1f, RZ ;  /* 0x0000001f63037819 */ /* 0x000fe400000006ff */
[----:B------:R-:W-:Y:S02]  /*5540*/  LEA R16, R107, UR48, 0x4 ;  /* 0x000000306b107c11 */ /* 0x000fe4000f8e20ff */
[----:B------:R-:W2:Y:S02]  /*5550*/  SYNCS.PHASECHK.TRANS64.TRYWAIT P0, [R0+URZ+0x90], R3 ;  /* 0x00009003000075a7 */ /* 0x000ea400080011ff */
[----:B--23--:R-:W-:Y:S05]  /*5560*/  @!P0 BRA `(.L_x_89) ;  /* 0x0000005000348947 */ /* 0x00cfea0003800000 */
.L_x_178:
[----:B------:R-:W3:Y:S01]  /*5570*/  LDC.64 R14, c[0x0][0xd10] ;  /* 0x00034400ff0e7b82 */ /* 0x000ee20000000a00 */
[----:B------:R-:W4:Y:S01]  /*5580*/  LDS.128 R16, [R16+0x100] ;  /* 0x0001000010107984 */ /* 0x000f220000000c00 */
[----:B-1----:R-:W-:Y:S01]  /*5590*/  ISETP.NE.AND P1, PT, R40, 0x1, PT ;  /* 0x000000012800780c */ /* 0x002fe20003f25270 */
[----:B--2---:R-:W-:Y:S01]  /*55a0*/  VIADD R0, R0, 0xa0 ;  /* 0x000000a000007836 */ /* 0x004fe20000000000 */
[----:B------:R-:W-:Y:S04]  /*55b0*/  ISETP.GE.AND P0, PT, R2, 0x1, PT ;  /* 0x000000010200780c */ /* 0x000fe80003f06270 */
[----:B------:R-:W1:Y:S01]  /*55c0*/  LDC.64 R12, c[0x0][0xd18] ;  /* 0x00034600ff0c7b82 */ /* 0x000e620000000a00 */
[----:B------:R-:W-:Y:S01]  /*55d0*/  PRMT R0, RZ, 0x654, R0 ;  /* 0x00000654ff007816 */ /* 0x000fe20000000000 */
[----:B------:R-:W-:Y:S01]  /*55e0*/  @!PT LDS RZ, [RZ] ;  /* 0x00000000fffff984 */ /* 0x000fe20000000800 */
[----:B------:R-:W-:Y:S01]  /*55f0*/  @!PT LDS RZ, [RZ] ;  /* 0x00000000fffff984 */ /* 0x000fe20000000800 */
[----:B------:R-:W-:Y:S01]  /*5600*/  @!PT LDS RZ, [RZ] ;  /* 0x00000000fffff984 */ /* 0x000fe20000000800 */
[----:B------:R-:W-:Y:S01]  /*5610*/  @!PT LDS RZ, [RZ] ;  /* 0x00000000fffff984 */ /* 0x000fe20000000800 */
[----:B------:R2:W-:Y:S06]  /*5620*/  MEMBAR.ALL.CTA ;  /* 0x0000000000007992 */ /* 0x0005ec0000008000 */
[----:B--2---:R-:W2:Y:S01]  /*5630*/  FENCE.VIEW.ASYNC.S ;  /* 0x00000000000073c6 */ /* 0x004ea20000000000 */
[----:B------:R-:W1:Y:S08]  /*5640*/  @!P1 LDC R11, c[0x0][0xd20] ;  /* 0x00034800ff0b9b82 */ /* 0x000e700000000800 */
[----:B------:R-:W1:Y:S01]  /*5650*/  @!P1 LDC R10, c[0x0][0xd0c] ;  /* 0x00034300ff0a9b82 */ /* 0x000e620000000800 */
[----:B--2---:R2:W-:Y:S01]  /*5660*/  SYNCS.ARRIVE.TRANS64.RED.A1T0 RZ, [R0+URZ], RZ ;  /* 0x000000ff00ff79a7 */ /* 0x0045e200081004ff */
[----:B----4-:R-:W-:Y:S04]  /*5670*/  LOP3.LUT P4, RZ, R18, 0x1, RZ, 0xc0, !PT ;  /* 0x0000000112ff7812 */ /* 0x010fe8000788c0ff */
[----:B------:R-:W-:Y:S09]  /*5680*/  P2R R104, PR, RZ, 0x10 ;  /* 0x00000010ff687803 */ /* 0x000ff20000000000 */
[----:B------:R-:W-:Y:S02]  /*5690*/  @P4 MOV R43, R16 ;  /* 0x00000010002b4202 */ /* 0x000fe40000000f00 */
[----:B------:R-:W-:Y:S01]  /*56a0*/  @P4 LOP3.LUT R41, R17, 0xffff, RZ, 0xc0, !PT ;  /* 0x0000ffff11294812 */ /* 0x000fe200078ec0ff */
[----:B--23--:R-:W-:Y:S06]  /*56b0*/  @!P0 BRA `(.L_x_90) ;  /* 0x0000000000a48947 */ /* 0x00cfec0003800000 */
[----:B------:R-:W-:Y:S01]  /*56c0*/  IMAD.HI.U32 R23, R92, R39, RZ ;  /* 0x000000275c177227 */ /* 0x000fe200078e00ff */
[----:B------:R-:W-:Y:S02]  /*56d0*/  ISETP.NE.AND P0, PT, R38, 0x1, PT ;  /* 0x000000012600780c */ /* 0x000fe40003f05270 */
[----:B------:R-:W-:Y:S01]  /*56e0*/  ISETP.NE.AND P2, PT, R2, 0x1, PT ;  /* 0x000000010200780c */ /* 0x000fe20003f45270 */
[----:B------:R-:W-:Y:S01]  /*56f0*/  IMAD.HI.U32 R22, R93, R86, RZ ;  /* 0x000000565d167227 */ /* 0x000fe200078e00ff */
[----:B------:R-:W-:Y:S02]  /*5700*/  SHF.R.U32.HI R23, RZ, R90, R23 ;  /* 0x0000005aff177219 */ /* 0x000fe40000011617 */
[----:B------:R-:W-:Y:S01]  /*5710*/  ISETP.NE.AND P3, PT, R42, 0x1, PT ;  /* 0x000000012a00780c */ /* 0x000fe20003f65270 */
[----:B------:R-:W-:Y:S01]  /*5720*/  IMAD.HI.U32 R26, R43, R86, RZ ;  /* 0x000000562b1a7227 */ /* 0x000fe200078e00ff */
[----:B------:R-:W-:Y:S02]  /*5730*/  SHF.R.U32.HI R22, RZ, R87, R22 ;  /* 0x00000057ff167219 */ /* 0x000fe40000011616 */
[----:B------:R-:W-:Y:S01]  /*5740*/  SEL R3, R92, R23, !P0 ;  /* 0x000000175c037207 */ /* 0x000fe20004000000 */
[----:B------:R-:W-:Y:S01]  /*5750*/  IMAD.HI.U32 R23, R41, R39, RZ ;  /* 0x0000002729177227 */ /* 0x000fe200078e00ff */
[----:B------:R-:W-:Y:S02]  /*5760*/  SEL R7, R93, R22, !P3 ;  /* 0x000000165d077207 */ /* 0x000fe40005800000 */
[----:B------:R-:W-:Y:S01]  /*5770*/  SHF.R.U32.HI R26, RZ, R87, R26 ;  /* 0x00000057ff1a7219 */ /* 0x000fe2000001161a */
[-C--:B------:R-:W-:Y:S04]  /*5780*/  IMAD.HI.U32 R22, R3, R36.reuse, RZ ;  /* 0x0000002403167227 */ /* 0x080fe800078e00ff */
[----:B------:R-:W-:Y:S01]  /*5790*/  IMAD.HI.U32 R24, R7, R36, RZ ;  /* 0x0000002407187227 */ /* 0x000fe200078e00ff */
[-C--:B------:R-:W-:Y:S02]  /*57a0*/  @P2 SHF.R.U32.HI R3, RZ, R37.reuse, R22 ;  /* 0x00000025ff032219 */ /* 0x080fe40000011616 */
[----:B------:R-:W-:Y:S02]  /*57b0*/  SHF.R.U32.HI R22, RZ, R90, R23 ;  /* 0x0000005aff167219 */ /* 0x000fe40000011617 */
[----:B------:R-:W-:Y:S01]  /*57c0*/  @P2 SHF.R.U32.HI R7, RZ, R37, R24 ;  /* 0x00000025ff072219 */ /* 0x000fe20000011618 */
[C---:B------:R-:W-:Y:S01]  /*57d0*/  IMAD R4, R2.reuse, R3, RZ ;  /* 0x0000000302047224 */ /* 0x040fe200078e02ff */
[----:B------:R-:W-:Y:S02]  /*57e0*/  SEL R5, R41, R22, !P0 ;  /* 0x0000001629057207 */ /* 0x000fe40004000000 */
[----:B------:R-:W-:Y:S01]  /*57f0*/  SEL R3, R43, R26, !P3 ;  /* 0x0000001a2b037207 */ /* 0x000fe20005800000 */
[----:B------:R-:W-:Y:S01]  /*5800*/  IMAD R6, R2, R7, RZ ;  /* 0x0000000702067224 */ /* 0x000fe200078e02ff */
[C---:B------:R-:W-:Y:S01]  /*5810*/  ISETP.GE.AND P0, PT, R5.reuse, R4, PT ;  /* 0x000000040500720c */ /* 0x040fe20003f06270 */
[----:B------:R-:W-:Y:S03]  /*5820*/  IMAD.HI.U32 R8, R5, R36, RZ ;  /* 0x0000002405087227 */ /* 0x000fe600078e00ff */
[----:B------:R-:W-:Y:S01]  /*5830*/  ISETP.GE.OR P0, PT, R3, R6, P0 ;  /* 0x000000060300720c */ /* 0x000fe20000706670 */
[----:B------:R-:W-:Y:S01]  /*5840*/  IMAD.MOV R6, RZ, RZ, -R3 ;  /* 0x000000ffff067224 */ /* 0x000fe200078e0a03 */
[-C--:B------:R-:W-:Y:S03]  /*5850*/  SHF.R.U32.HI R8, RZ, R37.reuse, R8 ;  /* 0x00000025ff087219 */ /* 0x080fe60000011608 */
[----:B------:R-:W-:Y:S01]  /*5860*/  IMAD R43, R42, R6, R43 ;  /* 0x000000062a2b7224 */ /* 0x000fe200078e022b */
[----:B------:R-:W-:Y:S05]  /*5870*/  SEL R9, R5, R8, !P2 ;  /* 0x0000000805097207 */ /* 0x000fea0005000000 */
[----:B------:R-:W-:Y:S02]  /*5880*/  IMAD.MOV R8, RZ, RZ, -R9 ;  /* 0x000000ffff087224 */ /* 0x000fe400078e0a09 */
[C---:B------:R-:W-:Y:S04]  /*5890*/  @!P0 IMAD.HI.U32 R4, R3.reuse, R36, RZ ;  /* 0x0000002403048227 */ /* 0x040fe800078e00ff */
[----:B------:R-:W-:Y:S01]  /*58a0*/  IMAD R8, R2, R8, R5 ;  /* 0x0000000802087224 */ /* 0x000fe200078e0205 */
[----:B------:R-:W-:Y:S04]  /*58b0*/  @!P0 SHF.R.U32.HI R4, RZ, R37, R4 ;  /* 0x00000025ff048219 */ /* 0x000fe80000011604 */
[----:B------:R-:W-:Y:S02]  /*58c0*/  @!P0 SEL R0, R3, R4, !P2 ;  /* 0x0000000403008207 */ /* 0x000fe40005000000 */
[----:B------:R-:W-:Y:S02]  /*58d0*/  IADD3 R4, PT, PT, -R5, RZ, RZ ;  /* 0x000000ff05047210 */ /* 0x000fe40007ffe1ff */
[----:B------:R-:W-:Y:S01]  /*58e0*/  @!P0 IADD3 R9, PT, PT, R9, -R0, RZ ;  /* 0x8000000009098210 */ /* 0x000fe20007ffe0ff */
[----:B------:R-:W-:Y:S02]  /*58f0*/  @!P0 IMAD R0, R7, R8, R0 ;  /* 0x0000000807008224 */ /* 0x000fe400078e0200 */
[----:B------:R-:W-:Y:S02]  /*5900*/  IMAD R41, R38, R4, R41 ;  /* 0x0000000426297224 */ /* 0x000fe400078e0229 */
[----:B------:R-:W-:Y:S02]  /*5910*/  @!P0 IMAD R5, R9, R2, R3 ;  /* 0x0000000209058224 */ /* 0x000fe400078e0203 */
[----:B------:R-:W-:Y:S04]  /*5920*/  @!P0 IMAD.MOV.U32 R3, RZ, RZ, R0 ;  /* 0x000000ffff038224 */ /* 0x000fe800078e0000 */
[----:B------:R-:W-:Y:S02]  /*5930*/  IMAD R43, R3, R42, R43 ;  /* 0x0000002a032b7224 */ /* 0x000fe400078e022b */
[----:B------:R-:W-:Y:S07]  /*5940*/  IMAD R41, R5, R38, R41 ;  /* 0x0000002605297224 */ /* 0x000fee00078e0229 */
.L_x_90:
[----:B-1----:R-:W-:Y:S01]  /*5950*/  @!P1 ISETP.NE.AND P0, PT, R12, 0x1, PT ;  /* 0x000000010c00980c */ /* 0x002fe20003f05270 */
[----:B------:R-:W-:Y:S01]  /*5960*/  @!P1 IMAD.HI.U32 R4, R41, R13, RZ ;  /* 0x0000000d29049227 */ /* 0x000fe200078e00ff */
[----:B------:R-:W-:Y:S01]  /*5970*/  R2UR UR41, R21 ;  /* 0x00000000152972ca */ /* 0x000fe200000e0000 */
[----:B------:R-:W-:Y:S01]  /*5980*/  BSSY.RECONVERGENT B6, `(.L_x_91) ;  /* 0x0000031000067945 */ /* 0x000fe20003800200 */
[----:B------:R-:W-:Y:S01]  /*5990*/  R2UR UR42, R20 ;  /* 0x00000000142a72ca */ /* 0x000fe200000e0000 */
[----:B------:R-:W-:Y:S01]  /*59a0*/  @!P1 IMAD.HI.U32 R0, R43, R14, RZ ;  /* 0x0000000e2b009227 */ /* 0x000fe200078e00ff */
[----:B------:R-:W-:Y:S02]  /*59b0*/  @!P1 SHF.R.U32.HI R4, RZ, R11, R4 ;  /* 0x0000000bff049219 */ /* 0x000fe40000011604 */
[----:B------:R-:W-:Y:S01]  /*59c0*/  @!P1 ISETP.NE.AND P2, PT, R10, 0x1, PT ;  /* 0x000000010a00980c */ /* 0x000fe20003f45270 */
[----:B------:R-:W-:Y:S01]  /*59d0*/  VIADD R107, R107, 0x1 ;  /* 0x000000016b6b7836 */ /* 0x000fe20000000000 */
[----:B------:R-:W-:Y:S02]  /*59e0*/  @!P1 SEL R3, R41, R4, !P0 ;  /* 0x0000000429039207 */ /* 0x000fe40004000000 */
[----:B------:R-:W-:Y:S02]  /*59f0*/  @!P1 SHF.R.U32.HI R0, RZ, R15, R0 ;  /* 0x0000000fff009219 */ /* 0x000fe40000011600 */
[----:B------:R-:W-:Y:S01]  /*5a00*/  LOP3.LUT P0, RZ, R96, 0x1f0, RZ, 0xc0, !PT ;  /* 0x000001f060ff7812 */ /* 0x000fe2000780c0ff */
[----:B------:R-:W-:Y:S01]  /*5a10*/  USHF.L.U32 UR41, UR41, 0x7, URZ ;  /* 0x0000000729297899 */ /* 0x000fe200080006ff */
[----:B------:R-:W-:Y:S01]  /*5a20*/  @!P1 SEL R4, R43, R0, !P2 ;  /* 0x000000002b049207 */ /* 0x000fe20005000000 */
[----:B------:R-:W-:Y:S01]  /*5a30*/  USHF.L.U32 UR42, UR42, 0x7, URZ ;  /* 0x000000072a2a7899 */ /* 0x000fe200080006ff */
[----:B------:R-:W-:Y:S03]  /*5a40*/  @P4 SHF.R.U32.HI R98, RZ, 0x10, R17 ;  /* 0x00000010ff624819 */ /* 0x000fe60000011611 */
[----:B------:R-:W-:Y:S02]  /*5a50*/  @!P1 IMAD.IADD R0, R3, 0x1, -R4 ;  /* 0x0000000103009824 */ /* 0x000fe400078e0a04 */
[----:B------:R-:W-:Y:S02]  /*5a60*/  @!P1 IMAD.IADD R3, R4, 0x1, -R3 ;  /* 0x0000000104039824 */ /* 0x000fe400078e0a03 */
[----:B------:R-:W-:Y:S02]  /*5a70*/  @!P1 IMAD R43, R0, R10, R43 ;  /* 0x0000000a002b9224 */ /* 0x000fe400078e022b */
[----:B------:R-:W-:Y:S01]  /*5a80*/  @!P1 IMAD R41, R3, R12, R41 ;  /* 0x0000000c03299224 */ /* 0x000fe200078e0229 */
[----:B------:R-:W-:Y:S06]  /*5a90*/  @!P0 BRA `(.L_x_92) ;  /* 0x00000000007c8947 */ /* 0x000fec0003800000 */
[----:B------:R-:W1:Y:S01]  /*5aa0*/  LDCU.64 UR8, c[0x4][0x80] ;  /* 0x01001000ff0877ac */ /* 0x000e620008000a00 */
[----:B------:R-:W-:Y:S01]  /*5ab0*/  MOV R16, 0x0 ;  /* 0x0000000000107802 */ /* 0x000fe20000000f00 */
[----:B------:R-:W-:Y:S02]  /*5ac0*/  HFMA2 R12, -RZ, RZ, 0, 5.9604644775390625e-08 ;  /* 0x00000001ff0c7431 */ /* 0x000fe400000001ff */
[----:B------:R-:W-:Y:S01]  /*5ad0*/  IMAD.MOV.U32 R8, RZ, RZ, 0x70 ;  /* 0x00000070ff087424 */ /* 0x000fe200078e00ff */
[----:B------:R2:W3:Y:S01]  /*5ae0*/  LDC.64 R14, c[0x4][R16] ;  /* 0x01000000100e7b82 */ /* 0x0004e20000000a00 */
[----:B------:R-:W4:Y:S01]  /*5af0*/  LDCU.64 UR6, c[0x4][0x88] ;  /* 0x01001100ff0677ac */ /* 0x000f220008000a00 */
[----:B------:R-:W-:Y:S01]  /*5b00*/  IMAD.MOV.U32 R13, RZ, RZ, RZ ;  /* 0x000000ffff0d7224 */ /* 0x000fe200078e00ff */
[----:B------:R-:W2:Y:S01]  /*5b10*/  LDCU.64 UR4, c[0x4][0x8] ;  /* 0x01000100ff0477ac */ /* 0x000ea20008000a00 */
[----:B-1----:R-:W-:Y:S01]  /*5b20*/  MOV R5, UR9 ;  /* 0x0000000900057c02 */ /* 0x002fe20008000f00 */
[----:B------:R-:W-:Y:S01]  /*5b30*/  IMAD.U32 R4, RZ, RZ, UR8 ;  /* 0x00000008ff047e24 */ /* 0x000fe2000f8e00ff */
[----:B----4-:R-:W-:Y:S01]  /*5b40*/  MOV R7, UR7 ;  /* 0x0000000700077c02 */ /* 0x010fe20008000f00 */
[----:B------:R-:W-:Y:S01]  /*5b50*/  IMAD.U32 R6, RZ, RZ, UR6 ;  /* 0x00000006ff067e24 */ /* 0x000fe2000f8e00ff */
[----:B--2---:R-:W-:Y:S01]  /*5b60*/  MOV R11, UR5 ;  /* 0x00000005000b7c02 */ /* 0x004fe20008000f00 */
[----:B------:R-:W-:Y:S02]  /*5b70*/  IMAD.U32 R10, RZ, RZ, UR4 ;  /* 0x00000004ff0a7e24 */ /* 0x000fe4000f8e00ff */
[----:B------:R-:W-:Y:S07]  /*5b80*/  LEPC R20, `(.L_x_93) ;  /* 0x000000001014794e */ /* 0x000fee0000000000 */
[----:B---3-5:R-:W-:Y:S05]  /*5b90*/  CALL.ABS.NOINC R14 ;  /* 0x000000000e007343 */ /* 0x028fea0003c00000 */
.L_x_93:
[----:B------:R-:W1:Y:S01]  /*5ba0*/  LDCU.64 UR8, c[0x4][0x80] ;  /* 0x01001000ff0877ac */ /* 0x000e620008000a00 */
[----:B------:R-:W2:Y:S01]  /*5bb0*/  LDC.64 R16, c[0x4][R16] ;  /* 0x0100000010107b82 */ /* 0x000ea20000000a00 */
[----:B------:R-:W-:Y:S02]  /*5bc0*/  HFMA2 R12, -RZ, RZ, 0, 5.9604644775390625e-08 ;  /* 0x00000001ff0c7431 */ /* 0x000fe400000001ff */
[----:B------:R-:W-:Y:S02]  /*5bd0*/  IMAD.MOV.U32 R8, RZ, RZ, 0x70 ;  /* 0x00000070ff087424 */ /* 0x000fe400078e00ff */
[----:B------:R-:W-:Y:S01]  /*5be0*/  IMAD.MOV.U32 R13, RZ, RZ, RZ ;  /* 0x000000ffff0d7224 */ /* 0x000fe200078e00ff */
[----:B------:R-:W3:Y:S01]  /*5bf0*/  LDCU.64 UR6, c[0x4][0x88] ;  /* 0x01001100ff0677ac */ /* 0x000ee20008000a00 */
[----:B------:R-:W4:Y:S01]  /*5c00*/  LDCU.64 UR4, c[0x4][0x8] ;  /* 0x01000100ff0477ac */ /* 0x000f220008000a00 */
[----:B-1----:R-:W-:Y:S02]  /*5c10*/  MOV R4, UR8 ;  /* 0x0000000800047c02 */ /* 0x002fe40008000f00 */
[----:B------:R-:W-:Y:S02]  /*5c20*/  MOV R5, UR9 ;  /* 0x0000000900057c02 */ /* 0x000fe40008000f00 */
[----:B---3--:R-:W-:Y:S01]  /*5c30*/  MOV R7, UR7 ;  /* 0x0000000700077c02 */ /* 0x008fe20008000f00 */
[----:B------:R-:W-:Y:S01]  /*5c40*/  IMAD.U32 R6, RZ, RZ, UR6 ;  /* 0x00000006ff067e24 */ /* 0x000fe2000f8e00ff */
[----:B----4-:R-:W-:Y:S01]  /*5c50*/  MOV R11, UR5 ;  /* 0x00000005000b7c02 */ /* 0x010fe20008000f00 */
[----:B------:R-:W-:Y:S02]  /*5c60*/  IMAD.U32 R10, RZ, RZ, UR4 ;  /* 0x00000004ff0a7e24 */ /* 0x000fe4000f8e00ff */
[----:B------:R-:W-:Y:S07]  /*5c70*/  LEPC R20, `(.L_x_92) ;  /* 0x000000001014794e */ /* 0x000fee0000000000 */
[----:B--2---:R-:W-:Y:S05]  /*5c80*/  CALL.ABS.NOINC R16 ;  /* 0x0000000010007343 */ /* 0x004fea0003c00000 */
.L_x_92:
[----:B------:R-:W-:Y:S05]  /*5c90*/  BSYNC.RECONVERGENT B6 ;  /* 0x0000000000067941 */ /* 0x000fea0003800200 */
.L_x_91:
[----:B------:R-:W-:Y:S01]  /*5ca0*/  ISETP.NE.U32.AND P4, PT, R84, RZ, PT ;  /* 0x000000ff5400720c */ /* 0x000fe20003f85070 */
[----:B------:R-:W-:Y:S01]  /*5cb0*/  UISETP.NE.AND UP2, UPT, UR50, URZ, UPT ;  /* 0x000000ff3200728c */ /* 0x000fe2000bf45270 */
[----:B------:R-:W-:Y:S01]  /*5cc0*/  ISETP.NE.U32.AND P2, PT, RZ, UR44, PT ;  /* 0x0000002cff007c0c */ /* 0x000fe2000bf45070 */
[----:B------:R-:W-:Y:S01]  /*5cd0*/  UISETP.NE.U32.AND UP1, UPT, UR46, URZ, UPT ;  /* 0x000000ff2e00728c */ /* 0x000fe2000bf25070 */
[----:B------:R-:W-:Y:S01]  /*5ce0*/  ISETP.NE.AND.EX P4, PT, R85, RZ, PT, P4 ;  /* 0x000000ff5500720c */ /* 0x000fe20003f85340 */
[----:B------:R-:W-:Y:S01]  /*5cf0*/  UPLOP3.LUT UP0, UPT, UPT, UPT, UPT, 0x40, 0x4 ;  /* 0x000000000004789c */ /* 0x000fe20003f0e870 */
[----:B------:R-:W-:Y:S01]  /*5d00*/  ISETP.NE.AND.EX P2, PT, RZ, UR45, PT, P2 ;  /* 0x0000002dff007c0c */ /* 0x000fe2000bf45320 */
[----:B------:R-:W-:Y:S01]  /*5d10*/  UISETP.NE.AND.EX UP1, UPT, UR47, URZ, UPT, UP1 ;  /* 0x000000ff2f00728c */ /* 0x000fe2000bf25310 */
[----:B------:R-:W-:Y:S04]  /*5d20*/  PLOP3.LUT P1, PT, PT, PT, UP2, 0x80, 0x8 ;  /* 0x000000000008781c */ /* 0x000fe80003f2f028 */
[----:B------:R-:W-:Y:S06]  /*5d30*/  @UP2 UPLOP3.LUT UP0, UPT, UPT, UPT, UP1, 0x80, 0x8 ;  /* 0x000000000008289c */ /* 0x000fec0003f0f010 */
[----:B------:R-:W-:Y:S01]  /*5d40*/  PLOP3.LUT P0, PT, PT, PT, UP0, 0x80, 0x8 ;  /* 0x000000000008781c */ /* 0x000fe20003f0f008 */
[----:B------:R-:W-:Y:S01]  /*5d50*/  @!UPT UIADD3 URZ, UPT, UPT, URZ, URZ, URZ ;  /* 0x000000fffffff290 */ /* 0x000fe2000fffe0ff */
[----:B------:R-:W-:Y:S11]  /*5d60*/  BRA.U !UP1, `(.L_x_94) ;  /* 0x0000000109387547 */ /* 0x000ff6000b800000 */
[----:B------:R-:W-:Y:S01]  /*5d70*/  UISETP.NE.U32.AND UP0, UPT, UR44, URZ, UPT ;  /* 0x000000ff2c00728c */ /* 0x000fe2000bf05070 */
[----:B------:R-:W-:Y:S02]  /*5d80*/  HFMA2 R0, -RZ, RZ, 0, 5.9604644775390625e-08 ;  /* 0x00000001ff007431 */ /* 0x000fe400000001ff */
[----:B------:R-:W-:Y:S01]  /*5d90*/  IMAD.MOV.U32 R89, RZ, RZ, 0x1 ;  /* 0x00000001ff597424 */ /* 0x000fe200078e00ff */
[----:B------:R-:W-:Y:S06]  /*5da0*/  UISETP.NE.AND.EX UP0, UPT, UR45, URZ, UPT, UP0 ;  /* 0x000000ff2d00728c */ /* 0x000fec000bf05300 */
        /* <DEDUP_REMOVED lines=9> */
[----:B-12---:R-:W-:Y:S02]  /*5e40*/  @!P3 IMAD.U32 R49, RZ, RZ, UR4 ;  /* 0x00000004ff31be24 */ /* 0x006fe4000f8e00ff */
.L_x_94:
[----:B------:R-:W-:Y:S05]  /*5e50*/  @!P4 BRA `(.L_x_95) ;  /* 0x000000000020c947 */ /* 0x000fea0003800000 */
[----:B------:R-:W-:Y:S04]  /*5e60*/  ISETP.NE.U32.AND P3, PT, R82, RZ, PT ;  /* 0x000000ff5200720c */ /* 0x000fe80003f65070 */
[----:B------:R-:W-:Y:S11]  /*5e70*/  ISETP.NE.AND.EX P3, PT, R83, RZ, PT, P3 ;  /* 0x000000ff5300720c */ /* 0x000ff60003f65330 */
[----:B------:R-:W-:Y:S02]  /*5e80*/  @!UPT UIADD3 URZ, UPT, UPT, URZ, URZ, URZ ;  /* 0x000000fffffff290 */ /* 0x000fe4000fffe0ff */
[----:B------:R-:W1:Y:S01]  /*5e90*/  @P3 LDC.64 R4, c[0x0][0xaa8] ;  /* 0x0002aa00ff043b82 */ /* 0x000e620000000a00 */
[----:B------:R-:W-:Y:S04]  /*5ea0*/  @P3 IMAD R0, R84, UR36, RZ ;  /* 0x0000002454003c24 */ /* 0x000fe8000f8e02ff */
[----:B-1----:R-:W-:Y:S05]  /*5eb0*/  @P3 IMAD.WIDE R4, R0, 0x4, R4 ;  /* 0x0000000400043825 */ /* 0x002fea00078e0204 */
[----:B-----5:R1:W5:Y:S02]  /*5ec0*/  @P3 LDG.E R46, desc[UR38][R4.64] ;  /* 0x00000026042e3981 */ /* 0x020364000c1e1900 */
[----:B-1----:R-:W2:Y:S02]  /*5ed0*/  @!P3 LDC R46, c[0x0][0xaa0] ;  /* 0x0002a800ff2ebb82 */ /* 0x002ea40000000800 */
.L_x_95:
[----:B-----5:R-:W-:Y:S01]  /*5ee0*/  FSETP.NEU.AND P3, PT, R49, RZ, PT ;  /* 0x000000ff3100720b */ /* 0x020fe20003f6d000 */
[----:B------:R-:W-:Y:S01]  /*5ef0*/  BSSY B1, `(.L_x_96) ;  /* 0x0000067000017945 */ /* 0x000fe20003800000 */
[----:B------:R-:W-:Y:S01]  /*5f00*/  SEL R5, RZ, 0xffffffff, P2 ;  /* 0xffffffffff057807 */ /* 0x000fe20001000000 */
[----:B------:R-:W-:Y:S01]  /*5f10*/  IMAD.MOV.U32 R112, RZ, RZ, 0x1 ;  /* 0x00000001ff707424 */ /* 0x000fe200078e00ff */
[----:B------:R-:W-:Y:S01]  /*5f20*/  @P1 LOP3.LUT P2, RZ, R89, 0xff, RZ, 0xc0, !PT ;  /* 0x000000ff59ff1812 */ /* 0x000fe2000784c0ff */
[----:B------:R-:W-:Y:S01]  /*5f30*/  IMAD R47, R44, 0x80, R45 ;  /* 0x000000802c2f7824 */ /* 0x000fe200078e022d */
[----:B------:R-:W-:Y:S01]  /*5f40*/  @P1 SEL R0, RZ, 0xffffffff, P3 ;  /* 0xffffffffff001807 */ /* 0x000fe20001800000 */
[C---:B------:R-:W-:Y:S01]  /*5f50*/  IMAD.IADD R108, R102.reuse, 0x1, R91 ;  /* 0x00000001666c7824 */ /* 0x040fe200078e025b */
[----:B------:R-:W-:Y:S01]  /*5f60*/  LOP3.LUT R101, R101, 0x1, RZ, 0x3c, !PT ;  /* 0x0000000165657812 */ /* 0x000fe200078e3cff */
[----:B------:R-:W-:Y:S01]  /*5f70*/  IMAD.IADD R106, R102, 0x1, R95 ;  /* 0x00000001666a7824 */ /* 0x000fe200078e025f */
[----:B------:R-:W-:Y:S01]  /*5f80*/  @P0 SEL R0, R5, R0, !P2 ;  /* 0x0000000005000207 */ /* 0x000fe20005000000 */
[----:B------:R-:W-:Y:S01]  /*5f90*/  IMAD.MOV.U32 R111, RZ, RZ, RZ ;  /* 0x000000ffff6f7224 */ /* 0x000fe200078e00ff */
[----:B------:R-:W-:Y:S01]  /*5fa0*/  LEA R110, R44, UR48, 0x3 ;  /* 0x000000302c6e7c11 */ /* 0x000fe2000f8e18ff */
[----:B------:R-:W-:Y:S01]  /*5fb0*/  IMAD.MOV.U32 R80, RZ, RZ, RZ ;  /* 0x000000ffff507224 */ /* 0x000fe200078e00ff */
[----:B------:R-:W-:Y:S02]  /*5fc0*/  @P1 LOP3.LUT R0, R0, 0x1, RZ, 0xc0, !PT ;  /* 0x0000000100001812 */ /* 0x000fe400078ec0ff */
[----:B------:R-:W-:Y:S02]  /*5fd0*/  CS2R R78, SRZ ;  /* 0x00000000004e7805 */ /* 0x000fe4000001ff00 */
[----:B------:R-:W-:Y:S02]  /*5fe0*/  SHF.L.U32 R3, R100, 0x1f, RZ ;  /* 0x0000001f64037819 */ /* 0x000fe400000006ff */
[----:B------:R-:W-:Y:S02]  /*5ff0*/  CS2R R76, SRZ ;  /* 0x00000000004c7805 */ /* 0x000fe4000001ff00 */
[----:B------:R-:W-:Y:S02]  /*6000*/  ISETP.NE.U32.OR P5, PT, R0, 0x1, !P1 ;  /* 0x000000010000780c */ /* 0x000fe40004fa5470 */
[----:B------:R-:W-:Y:S02]  /*6010*/  CS2R R74, SRZ ;  /* 0x00000000004a7805 */ /* 0x000fe4000001ff00 */
[----:B------:R-:W-:Y:S02]  /*6020*/  PLOP3.LUT P2, PT, PT, PT, UP1, 0x80, 0x8 ;  /* 0x000000000008781c */ /* 0x000fe40003f4f018 */
[----:B------:R-:W-:Y:S02]  /*6030*/  CS2R R72, SRZ ;  /* 0x0000000000487805 */ /* 0x000fe4000001ff00 */
[----:B------:R-:W-:Y:S02]  /*6040*/  LOP3.LUT P4, R105, R89, 0xff, RZ, 0xc0, !PT ;  /* 0x000000ff59697812 */ /* 0x000fe4000788c0ff */
[----:B------:R-:W-:Y:S02]  /*6050*/  CS2R R70, SRZ ;  /* 0x0000000000467805 */ /* 0x000fe4000001ff00 */
[----:B------:R-:W-:Y:S02]  /*6060*/  SEL R0, RZ, 0xffffffff, P3 ;  /* 0xffffffffff007807 */ /* 0x000fe40001800000 */
[----:B------:R-:W-:Y:S02]  /*6070*/  CS2R R68, SRZ ;  /* 0x0000000000447805 */ /* 0x000fe4000001ff00 */
[----:B------:R-:W-:Y:S02]  /*6080*/  P2R R109, PR, RZ, 0x20 ;  /* 0x00000020ff6d7803 */ /* 0x000fe40000000000 */
[----:B------:R-:W-:Y:S02]  /*6090*/  CS2R R66, SRZ ;  /* 0x0000000000427805 */ /* 0x000fe4000001ff00 */
[----:B------:R-:W-:Y:S02]  /*60a0*/  CS2R R64, SRZ ;  /* 0x0000000000407805 */ /* 0x000fe4000001ff00 */
[----:B------:R-:W-:Y:S02]  /*60b0*/  CS2R R62, SRZ ;  /* 0x00000000003e7805 */ /* 0x000fe4000001ff00 */
[----:B------:R-:W-:Y:S02]  /*60c0*/  CS2R R60, SRZ ;  /* 0x00000000003c7805 */ /* 0x000fe4000001ff00 */
[----:B------:R-:W-:Y:S02]  /*60d0*/  @P5 SHF.L.U32 R4, R101, 0x1f, RZ ;  /* 0x0000001f65045819 */ /* 0x000fe400000006ff */
[----:B------:R-:W-:Y:S02]  /*60e0*/  CS2R R58, SRZ ;  /* 0x00000000003a7805 */ /* 0x000fe4000001ff00 */
[----:B------:R-:W-:Y:S02]  /*60f0*/  @P2 SEL R0, R5, R0, !P4 ;  /* 0x0000000005002207 */ /* 0x000fe40006000000 */
[----:B------:R-:W-:Y:S01]  /*6100*/  CS2R R56, SRZ ;  /* 0x0000000000387805 */ /* 0x000fe2000001ff00 */
[----:B------:R-:W1:Y:S01]  /*6110*/  @P5 SYNCS.PHASECHK.TRANS64.TRYWAIT P1, [UR48+0x40], R4 ;  /* 0x00004004ff0055a7 */ /* 0x000e620008021130 */
[----:B------:R-:W-:Y:S02]  /*6120*/  CS2R R54, SRZ ;  /* 0x0000000000367805 */ /* 0x000fe4000001ff00 */
[----:B------:R-:W-:Y:S02]  /*6130*/  LOP3.LUT R0, R0, 0x1, RZ, 0xc0, !PT ;  /* 0x0000000100007812 */ /* 0x000fe400078ec0ff */
[----:B------:R-:W-:Y:S02]  /*6140*/  CS2R R52, SRZ ;  /* 0x0000000000347805 */ /* 0x000fe4000001ff00 */
[----:B------:R-:W-:Y:S01]  /*6150*/  CS2R R50, SRZ ;  /* 0x0000000000327805 */ /* 0x000fe2000001ff00 */
[----:B------:R-:W-:Y:S01]  /*6160*/  IMAD.MOV.U32 R48, RZ, RZ, RZ ;  /* 0x000000ffff307224 */ /* 0x000fe200078e00ff */
[----:B------:R-:W-:Y:S04]  /*6170*/  ISETP.NE.U32.AND P2, PT, R0, 0x1, PT ;  /* 0x000000010000780c */ /* 0x000fe80003f45070 */
[----:B------:R-:W-:Y:S01]  /*6180*/  P2R R113, PR, RZ, 0x4 ;  /* 0x00000004ff717803 */ /* 0x000fe20000000000 */
[----:B------:R3:W4:Y:S01]  /*6190*/  SYNCS.PHASECHK.TRANS64.TRYWAIT P0, [R110+URZ+0xb0], R3 ;  /* 0x0000b0036e0075a7 */ /* 0x00072200080011ff */
[----:B-1----:R-:W-:Y:S01]  /*61a0*/  @P5 SEL R112, RZ, 0x1, !P1 ;  /* 0x00000001ff705807 */ /* 0x002fe20004800000 */
[----:B---3--:R-:W-:Y:S06]  /*61b0*/  @!P5 BRA `(.L_x_97) ;  /* 0x0000000000e8d947 */ /* 0x008fec0003800000 */
[----:B------:R-:W-:Y:S01]  /*61c0*/  IMAD.MOV.U32 R48, RZ, RZ, RZ ;  /* 0x000000ffff307224 */ /* 0x000fe200078e00ff */
[----:B------:R-:W-:Y:S01]  /*61d0*/  ISETP.NE.AND P1, PT, R112, RZ, PT ;  /* 0x000000ff7000720c */ /* 0x000fe20003f25270 */
[----:B------:R-:W-:Y:S01]  /*61e0*/  BSSY B0, `(.L_x_98) ;  /* 0x0000014000007945 */ /* 0x000fe20003800000 */
[----:B------:R-:W-:Y:S02]  /*61f0*/  CS2R R50, SRZ ;  /* 0x0000000000327805 */ /* 0x000fe4000001ff00 */
        /* <DEDUP_REMOVED lines=13> */
[----:B------:R-:W-:Y:S01]  /*62d0*/  CS2R R78, SRZ ;  /* 0x00000000004e7805 */ /* 0x000fe2000001ff00 */
[----:B------:R-:W-:Y:S06]  /*62e0*/  @P1 BRA `(.L_x_99) ;  /* 0x00000000000c1947 */ /* 0x000fec0003800000 */
[----:B------:R-:W-:Y:S04]  /*62f0*/  SHF.L.U32 R5, R101, 0x1f, RZ ;  /* 0x0000001f65057819 */ /* 0x000fe800000006ff */
[----:B------:R-:W1:Y:S02]  /*6300*/  SYNCS.PHASECHK.TRANS64.TRYWAIT P1, [UR48+0x40], R5 ;  /* 0x00004005ff0075a7 */ /* 0x000e640008021130 */
[----:B-1----:R-:W-:Y:S05]  /*6310*/  @!P1 BRA `(.L_x_100) ;  /* 0x0000004000dc9947 */ /* 0x002fea0003800000 */
.L_x_99:
[----:B------:R-:W-:Y:S05]  /*6320*/  BSYNC B0 ;  /* 0x0000000000007941 */ /* 0x000fea0003800000 */
.L_x_98:
[----:B------:R-:W-:Y:S01]  /*6330*/  ISETP.NE.AND P1, PT, R113, RZ, PT ;  /* 0x000000ff7100720c */ /* 0x000fe20003f25270 */
[----:B------:R-:W-:Y:S11]  /*6340*/  HFMA2 R111, -RZ, RZ, 0, 5.9604644775390625e-08 ;  /* 0x00000001ff6f7431 */ /* 0x000ff600000001ff */
[----:B------:R-:W-:Y:S01]  /*6350*/  @!UPT UIADD3 URZ, UPT, UPT, URZ, URZ, URZ ;  /* 0x000000fffffff290 */ /* 0x000fe2000fffe0ff */
[----:B------:R3:W1:Y:S04]  /*6360*/  @P1 LDS R80, [R106+0xe00] ;  /* 0x000e00006a501984 */ /* 0x0006680000000800 */
[----:B------:R3:W1:Y:S04]  /*6370*/  @P1 LDS R48, [R97+UR48+0x200] ;  /* 0x0002003061301984 */ /* 0x0006680008000800 */
[----:B------:R3:W1:Y:S04]  /*6380*/  @P1 LDS R50, [R108+0x200] ;  /* 0x000200006c321984 */ /* 0x0006680000000800 */
[----:B------:R3:W1:Y:S04]  /*6390*/  @P1 LDS R51, [R95] ;  /* 0x000000005f331984 */ /* 0x0006680000000800 */
[----:B------:R3:W1:Y:S04]  /*63a0*/  @P1 LDS R52, [R106] ;  /* 0x000000006a341984 */ /* 0x0006680000000800 */
[----:B------:R3:W1:Y:S04]  /*63b0*/  @P1 LDS R53, [R97+UR48+0x400] ;  /* 0x0004003061351984 */ /* 0x0006680008000800 */
[----:B------:R3:W1:Y:S04]  /*63c0*/  @P1 LDS R54, [R108+0x400] ;  /* 0x000400006c361984 */ /* 0x0006680000000800 */
[----:B------:R3:W1:Y:S04]  /*63d0*/  @P1 LDS R55, [R95+0x200] ;  /* 0x000200005f371984 */ /* 0x0006680000000800 */
[----:B------:R3:W1:Y:S04]  /*63e0*/  @P1 LDS R56, [R106+0x200] ;  /* 0x000200006a381984 */ /* 0x0006680000000800 */
        /* <DEDUP_REMOVED lines=22> */
[----:B------:R3:W1:Y:S02]  /*6550*/  @P1 LDS R79, [R95+0xe00] ;  /* 0x000e00005f4f1984 */ /* 0x0006640000000800 */
.L_x_97:
[----:B------:R-:W-:Y:S05]  /*6560*/  BSYNC B1 ;  /* 0x0000000000017941 */ /* 0x000fea0003800000 */
.L_x_96:
[----:B-1----:R-:W-:Y:S04]  /*6570*/  SHF.R.U32.HI R5, RZ, 0x15, R47 ;  /* 0x00000015ff057819 */ /* 0x002fe8000001162f */
[----:B------:R-:W-:Y:S01]  /*6580*/  LOP3.LUT P1, RZ, R5, 0x3, R94, 0x48, !PT ;  /* 0x0000000305ff7812 */ /* 0x000fe2000782485e */
[----:B------:R-:W-:Y:S01]  /*6590*/  @!UPT UIADD3 URZ, UPT, UPT, URZ, URZ, URZ ;  /* 0x000000fffffff290 */ /* 0x000fe2000fffe0ff */
[----:B----4-:R-:W-:Y:S11]  /*65a0*/  @P0 BRA `(.L_x_101) ;  /* 0x0000000000080947 */ /* 0x010ff60003800000 */
[----:B------:R-:W1:Y:S02]  /*65b0*/  SYNCS.PHASECHK.TRANS64.TRYWAIT P0, [R110+URZ+0xb0], R3 ;  /* 0x0000b0036e0075a7 */ /* 0x000e6400080011ff */
[----:B-1----:R-:W-:Y:S05]  /*65c0*/  @!P0 BRA `(.L_x_102) ;  /* 0x0000004000488947 */ /* 0x002fea0003800000 */
.L_x_101:
[----:B------:R-:W-:Y:S05]  /*65d0*/  @!P1 BRA `(.L_x_103) ;  /* 0x0000000000409947 */ /* 0x000fea0003800000 */
[----:B------:R-:W4:Y:S01]  /*65e0*/  LDCU.64 UR8, c[0x4][0x70] ;  /* 0x01000e00ff0877ac */ /* 0x000f220008000a00 */
[----:B------:R-:W-:Y:S01]  /*65f0*/  MOV R15, 0x0 ;  /* 0x00000000000f7802 */ /* 0x000fe20000000f00 */
[----:B------:R-:W-:Y:S02]  /*6600*/  HFMA2 R12, -RZ, RZ, 0, 5.9604644775390625e-08 ;  /* 0x00000001ff0c7431 */ /* 0x000fe400000001ff */
[----:B------:R-:W-:Y:S02]  /*6610*/  IMAD.MOV.U32 R8, RZ, RZ, 0x192 ;  /* 0x00000192ff087424 */ /* 0x000fe400078e00ff */
[----:B------:R-:W-:Y:S01]  /*6620*/  IMAD.MOV.U32 R13, RZ, RZ, RZ ;  /* 0x000000ffff0d7224 */ /* 0x000fe200078e00ff */
[----:B------:R-:W5:Y:S01]  /*6630*/  LDCU.64 UR6, c[0x4][0x78] ;  /* 0x01000f00ff0677ac */ /* 0x000f620008000a00 */
[----:B------:R-:W1:Y:S01]  /*6640*/  LDC.64 R14, c[0x4][R15] ;  /* 0x010000000f0e7b82 */ /* 0x000e620000000a00 */
[----:B------:R-:W2:Y:S01]  /*6650*/  LDCU.64 UR4, c[0x4][0x10] ;  /* 0x01000200ff0477ac */ /* 0x000ea20008000a00 */
[----:B----4-:R-:W-:Y:S01]  /*6660*/  MOV R5, UR9 ;  /* 0x0000000900057c02 */ /* 0x010fe20008000f00 */
[----:B------:R-:W-:Y:S01]  /*6670*/  IMAD.U32 R4, RZ, RZ, UR8 ;  /* 0x00000008ff047e24 */ /* 0x000fe2000f8e00ff */
[----:B-----5:R-:W-:Y:S01]  /*6680*/  MOV R7, UR7 ;  /* 0x0000000700077c02 */ /* 0x020fe20008000f00 */
[----:B------:R-:W-:Y:S01]  /*6690*/  IMAD.U32 R6, RZ, RZ, UR6 ;  /* 0x00000006ff067e24 */ /* 0x000fe2000f8e00ff */
[----:B--2---:R-:W-:Y:S01]  /*66a0*/  MOV R11, UR5 ;  /* 0x00000005000b7c02 */ /* 0x004fe20008000f00 */
[----:B------:R-:W-:Y:S02]  /*66b0*/  IMAD.U32 R10, RZ, RZ, UR4 ;  /* 0x00000004ff0a7e24 */ /* 0x000fe4000f8e00ff */
[----:B------:R-:W-:Y:S07]  /*66c0*/  LEPC R20, `(.L_x_103) ;  /* 0x000000001014794e */ /* 0x000fee0000000000 */
[----:B-1-3--:R-:W-:Y:S05]  /*66d0*/  CALL.ABS.NOINC R14 ;  /* 0x000000000e007343 */ /* 0x00afea0003c00000 */
.L_x_103:
[----:B------:R-:W-:Y:S05]  /*66e0*/  WARPSYNC.ALL ;  /* 0x0000000000007948 */ /* 0x000fea0003800000 */
[----:B------:R-:W-:Y:S01]  /*66f0*/  R2UR UR4, R47 ;  /* 0x000000002f0472ca */ /* 0x000fe200000e0000 */
[----:B------:R-:W-:Y:S01]  /*6700*/  BSSY.RECONVERGENT B0, `(.L_x_104) ;  /* 0x0000083000007945 */ /* 0x000fe20003800200 */
[----:B------:R-:W-:Y:S11]  /*6710*/  ISETP.NE.AND P0, PT, R103, RZ, PT ;  /* 0x000000ff6700720c */ /* 0x000ff60003f05270 */
[----:B------:R-:W2:Y:S02]  /*6720*/  LDTM.x32 R4, tmem[UR4] ;  /* 0x00000004000479ee */ /* 0x000ea400082c0000 */
[C---:B--2---:R-:W-:Y:S01]  /*6730*/  FMUL R4, R46.reuse, R4 ;  /* 0x000000042e047220 */ /* 0x044fe20000400000 */
[C---:B------:R-:W-:Y:S01]  /*6740*/  FMUL R5, R46.reuse, R5 ;  /* 0x000000052e057220 */ /* 0x040fe20000400000 */
[C---:B------:R-:W-:Y:S01]  /*6750*/  FMUL R6, R46.reuse, R6 ;  /* 0x000000062e067220 */ /* 0x040fe20000400000 */
[C---:B------:R-:W-:Y:S01]  /*6760*/  FMUL R7, R46.reuse, R7 ;  /* 0x000000072e077220 */ /* 0x040fe20000400000 */
[C---:B------:R-:W-:Y:S01]  /*6770*/  FFMA R4, R49.reuse, R48, R4 ;  /* 0x0000003031047223 */ /* 0x040fe20000000004 */
[C---:B------:R-:W-:Y:S01]  /*6780*/  FFMA R5, R49.reuse, R50, R5 ;  /* 0x0000003231057223 */ /* 0x040fe20000000005 */
[C---:B------:R-:W-:Y:S01]  /*6790*/  FFMA R6, R49.reuse, R51, R6 ;  /* 0x0000003331067223 */ /* 0x040fe20000000006 */
[C---:B------:R-:W-:Y:S01]  /*67a0*/  FFMA R7, R49.reuse, R52, R7 ;  /* 0x0000003431077223 */ /* 0x040fe20000000007 */
[C---:B------:R-:W-:Y:S01]  /*67b0*/  FMUL R8, R46.reuse, R8 ;  /* 0x000000082e087220 */ /* 0x040fe20000400000 */
[----:B------:R2:W-:Y:S01]  /*67c0*/  STS [R97+UR48+0x200], R4 ;  /* 0x0002000461007988 */ /* 0x0005e20008000830 */
[C---:B------:R-:W-:Y:S01]  /*67d0*/  FMUL R9, R46.reuse, R9 ;  /* 0x000000092e097220 */ /* 0x040fe20000400000 */
[C---:B------:R-:W-:Y:S01]  /*67e0*/  FMUL R10, R46.reuse, R10 ;  /* 0x0000000a2e0a7220 */ /* 0x040fe20000400000 */
[C---:B------:R-:W-:Y:S01]  /*67f0*/  FFMA R8, R49.reuse, R53, R8 ;  /* 0x0000003531087223 */ /* 0x040fe20000000008 */
[----:B------:R2:W-:Y:S01]  /*6800*/  STS [R108+0x200], R5 ;  /* 0x000200056c007388 */ /* 0x0005e20000000800 */
[C---:B------:R-:W-:Y:S01]  /*6810*/  FFMA R9, R49.reuse, R54, R9 ;  /* 0x0000003631097223 */ /* 0x040fe20000000009 */
[C---:B------:R-:W-:Y:S01]  /*6820*/  FFMA R10, R49.reuse, R55, R10 ;  /* 0x00000037310a7223 */ /* 0x040fe2000000000a */
[C---:B------:R-:W-:Y:S01]  /*6830*/  FMUL R11, R46.reuse, R11 ;  /* 0x0000000b2e0b7220 */ /* 0x040fe20000400000 */
[----:B------:R2:W-:Y:S01]  /*6840*/  STS [R95], R6 ;  /* 0x000000065f007388 */ /* 0x0005e20000000800 */
[C---:B------:R-:W-:Y:S01]  /*6850*/  FMUL R12, R46.reuse, R12 ;  /* 0x0000000c2e0c7220 */ /* 0x040fe20000400000 */
[C---:B------:R-:W-:Y:S01]  /*6860*/  FMUL R13, R46.reuse, R13 ;  /* 0x0000000d2e0d7220 */ /* 0x040fe20000400000 */
[C---:B------:R-:W-:Y:S01]  /*6870*/  FFMA R11, R49.reuse, R56, R11 ;  /* 0x00000038310b7223 */ /* 0x040fe2000000000b */
[----:B------:R2:W-:Y:S01]  /*6880*/  STS [R106], R7 ;  /* 0x000000076a007388 */ /* 0x0005e20000000800 */
        /* <DEDUP_REMOVED lines=11> */
[----:B------:R2:W-:Y:S01]  /*6940*/  STS [R95+0x200], R10 ;  /* 0x0002000a5f007388 */ /* 0x0005e20000000800 */
[C---:B------:R-:W-:Y:S01]  /*6950*/  FMUL R18, R46.reuse, R18 ;  /* 0x000000122e127220 */ /* 0x040fe20000400000 */
[C---:B------:R-:W-:Y:S01]  /*6960*/  FMUL R19, R46.reuse, R19 ;  /* 0x000000132e137220 */ /* 0x040fe20000400000 */
[C---:B------:R-:W-:Y:S01]  /*6970*/  FFMA R17, R49.reuse, R62, R17 ;  /* 0x0000003e31117223 */ /* 0x040fe20000000011 */
[----:B------:R2:W-:Y:S01]  /*6980*/  STS [R106+0x200], R11 ;  /* 0x0002000b6a007388 */ /* 0x0005e20000000800 */
        /* <DEDUP_REMOVED lines=42> */
[----:B------:R-:W-:Y:S01]  /*6c30*/  FMUL R35, R46, R35 ;  /* 0x000000232e237220 */ /* 0x000fe20000400000 */
[----:B------:R2:W-:Y:S03]  /*6c40*/  STS [R95+0x800], R22 ;  /* 0x000800165f007388 */ /* 0x0005e60000000800 */
[----:B------:R-:W-:Y:S01]  /*6c50*/  FFMA R35, R49, R80, R35 ;  /* 0x0000005031237223 */ /* 0x000fe20000000023 */
[----:B------:R2:W-:Y:S04]  /*6c60*/  STS [R106+0x800], R23 ;  /* 0x000800176a007388 */ /* 0x0005e80000000800 */
[----:B------:R2:W-:Y:S04]  /*6c70*/  STS [R97+UR48+0xc00], R24 ;  /* 0x000c001861007988 */ /* 0x0005e80008000830 */
[----:B------:R2:W-:Y:S04]  /*6c80*/  STS [R108+0xc00], R25 ;  /* 0x000c00196c007388 */ /* 0x0005e80000000800 */
[----:B------:R2:W-:Y:S04]  /*6c90*/  STS [R95+0xa00], R26 ;  /* 0x000a001a5f007388 */ /* 0x0005e80000000800 */
        /* <DEDUP_REMOVED lines=8> */
[----:B------:R2:W-:Y:S01]  /*6d20*/  STS [R106+0xe00], R35 ;  /* 0x000e00236a007388 */ /* 0x0005e20000000800 */
[----:B------:R-:W-:Y:S01]  /*6d30*/  @!PT LDS RZ, [RZ] ;  /* 0x00000000fffff984 */ /* 0x000fe20000000800 */
[----:B------:R-:W-:Y:S01]  /*6d40*/  @!PT LDS RZ, [RZ] ;  /* 0x00000000fffff984 */ /* 0x000fe20000000800 */
[----:B------:R-:W-:Y:S01]  /*6d50*/  @!PT LDS RZ, [RZ] ;  /* 0x00000000fffff984 */ /* 0x000fe20000000800 */
[----:B------:R-:W-:Y:S01]  /*6d60*/  @!PT LDS RZ, [RZ] ;  /* 0x00000000fffff984 */ /* 0x000fe20000000800 */
[----:B------:R4:W-:Y:S06]  /*6d70*/  MEMBAR.ALL.CTA ;  /* 0x0000000000007992 */ /* 0x0009ec0000008000 */
[----:B----4-:R-:W4:Y:S02]  /*6d80*/  FENCE.VIEW.ASYNC.S ;  /* 0x00000000000073c6 */ /* 0x010f240000000000 */
[----:B----4-:R-:W-:Y:S06]  /*6d90*/  BAR.SYNC.DEFER_BLOCKING 0x1, 0x80 ;  /* 0x0042000000007b1d */ /* 0x010fec0000010000 */
[----:B------:R-:W-:Y:S05]  /*6da0*/  @P0 BRA `(.L_x_105) ;  /* 0x0000000000600947 */ /* 0x000fea0003800000 */
[----:B------:R-:W-:Y:S02]  /*6db0*/  UIADD3 UR4, UPT, UPT, UR48, 0x200, URZ ;  /* 0x0000020030047890 */ /* 0x000fe4000fffe0ff */
[----:B------:R-:W-:Y:S01]  /*6dc0*/  UIADD3 UR16, UP0, UPT, UR52, 0x880, URZ ;  /* 0x0000088034107890 */ /* 0x000fe2000ff1e0ff */
[----:B------:R-:W-:Y:S01]  /*6dd0*/  UMOV UR43, UR36 ;  /* 0x00000024002b7c82 */ /* 0x000fe20008000000 */
[----:B------:R-:W-:Y:S02]  /*6de0*/  UIADD3 UR13, UPT, UPT, UR41, 0x20, URZ ;  /* 0x00000020290d7890 */ /* 0x000fe4000fffe0ff */
[----:B------:R-:W-:Y:S01]  /*6df0*/  MOV R96, UR4 ;  /* 0x0000000400607c02 */ /* 0x000fe20008000f00 */
[----:B------:R-:W-:Y:S02]  /*6e00*/  UIADD3.X UR17, UPT, UPT, URZ, UR53, URZ, UP0, !UPT ;  /* 0x00000035ff117290 */ /* 0x000fe400087fe4ff */
[----:B------:R-:W-:Y:S01]  /*6e10*/  UIADD3 UR12, UPT, UPT, UR48, 0x1200, URZ ;  /* 0x00001200300c7890 */ /* 0x000fe2000fffe0ff */
[----:B------:R-:W-:Y:S01]  /*6e20*/  R2UR UR40, R96 ;  /* 0x00000000602872ca */ /* 0x000fe200000e0000 */
[----:B------:R-:W-:Y:S01]  /*6e30*/  UMOV UR14, UR42 ;  /* 0x0000002a000e7c82 */ /* 0x000fe20008000000 */
[----:B------:R-:W-:Y:S01]  /*6e40*/  UMOV UR15, UR36 ;  /* 0x00000024000f7c82 */ /* 0x000fe20008000000 */
[----:B------:R-:W-:Y:S02]  /*6e50*/  UIADD3 UR9, UPT, UPT, UR41, 0x40, URZ ;  /* 0x0000004029097890 */ /* 0x000fe4000fffe0ff */
[----:B------:R-:W-:Y:S01]  /*6e60*/  UIADD3 UR8, UPT, UPT, UR48, 0x2200, URZ ;  /* 0x0000220030087890 */ /* 0x000fe2000fffe0ff */
[----:B------:R-:W-:Y:S01]  /*6e70*/  UMOV UR10, UR42 ;  /* 0x0000002a000a7c82 */ /* 0x000fe20008000000 */
[----:B------:R-:W-:Y:S01]  /*6e80*/  UMOV UR11, UR36 ;  /* 0x00000024000b7c82 */ /* 0x000fe20008000000 */
[----:B------:R-:W-:Y:S02]  /*6e90*/  UIADD3 UR5, UPT, UPT, UR41, 0x60, URZ ;  /* 0x0000006029057890 */ /* 0x000fe4000fffe0ff */
[----:B------:R-:W-:Y:S03]  /*6ea0*/  UIADD3 UR4, UPT, UPT, UR48, 0x3200, URZ ;  /* 0x0000320030047890 */ /* 0x000fe6000fffe0ff */
[----:B------:R4:W-:Y:S01]  /*6eb0*/  UTMASTG.3D [UR40], [UR16] ;  /* 0x00000028100073b5 */ /* 0x0009e20008010000 */
[----:B------:R-:W-:Y:S01]  /*6ec0*/  UMOV UR6, UR42 ;  /* 0x0000002a00067c82 */ /* 0x000fe20008000000 */
[----:B------:R-:W-:Y:S01]  /*6ed0*/  UMOV UR7, UR36 ;  /* 0x0000002400077c82 */ /* 0x000fe20008000000 */
[----:B------:R4:W-:Y:S01]  /*6ee0*/  UTMASTG.3D [UR12], [UR16] ;  /* 0x0000000c100073b5 */ /* 0x0009e20008010000 */
[----:B------:R4:W-:Y:S02]  /*6ef0*/  UTMASTG.3D [UR8], [UR16] ;  /* 0x00000008100073b5 */ /* 0x0009e40008010000 */
[----:B------:R4:W-:Y:S01]  /*6f00*/  UTMASTG.3D [UR4], [UR16] ;  /* 0x00000004100073b5 */ /* 0x0009e20008010000 */
[----:B------:R0:W-:Y:S01]  /*6f10*/  UTMACMDFLUSH ;  /* 0x00000000000079b7 */ /* 0x0001e20000000000 */
[----:B----4-:R-:W-:Y:S04]  /*6f20*/  DEPBAR.LE SB0, 0x1 ;  /* 0x000080400000791a */ /* 0x010fe80000000000 */
.L_x_105:
[----:B------:R-:W-:Y:S05]  /*6f30*/  BSYNC.RECONVERGENT B0 ;  /* 0x0000000000007941 */ /* 0x000fea0003800200 */
.L_x_104:
[----:B------:R-:W-:Y:S01]  /*6f40*/  BAR.SYNC.DEFER_BLOCKING 0x1, 0x80 ;  /* 0x0042000000007b1d */ /* 0x000fe20000010000 */
[----:B------:R-:W-:Y:S01]  /*6f50*/  ISETP.NE.AND P1, PT, R109, RZ, PT ;  /* 0x000000ff6d00720c */ /* 0x000fe20003f25270 */
[----:B------:R-:W-:Y:S01]  /*6f60*/  UISETP.NE.AND UP0, UPT, UR49, URZ, UPT ;  /* 0x000000ff3100728c */ /* 0x000fe2000bf05270 */
[----:B-1----:R-:W-:Y:S11]  /*6f70*/  LEA R3, R111, UR48, 0x3 ;  /* 0x000000306f037c11 */ /* 0x002ff6000f8e18ff */
[----:B--2---:R-:W-:Y:S01]  /*6f80*/  @P1 SHF.L.U32 R4, R101, 0x1f, RZ ;  /* 0x0000001f65041819 */ /* 0x004fe200000006ff */
[----:B------:R-:W-:Y:S06]  /*6f90*/  BRA.U !UP0, `(.L_x_106) ;  /* 0x0000000108247547 */ /* 0x000fec000b800000 */
[----:B------:R-:W-:Y:S01]  /*6fa0*/  IMAD.U32 R5, RZ, RZ, UR51 ;  /* 0x00000033ff057e24 */ /* 0x000fe2000f8e00ff */
[----:B------:R-:W-:Y:S01]  /*6fb0*/  MOV R0, UR37 ;  /* 0x0000002500007c02 */ /* 0x000fe20008000f00 */
[----:B------:R-:W-:Y:S03]  /*6fc0*/  UIADD3 UR51, UPT, UPT, UR51, 0x1, URZ ;  /* 0x0000000133337890 */ /* 0x000fe6000fffe0ff */
[----:B------:R-:W-:Y:S01]  /*6fd0*/  @P1 LEA R5, R5, UR48, 0x3 ;  /* 0x0000003005051c11 */ /* 0x000fe2000f8e18ff */
[----:B------:R-:W-:Y:S04]  /*6fe0*/  UISETP.NE.AND UP0, UPT, UR51, 0x4, UPT ;  /* 0x000000043300788c */ /* 0x000fe8000bf05270 */
[----:B------:R-:W-:Y:S01]  /*6ff0*/  @P1 VIADD R5, R5, 0x60 ;  /* 0x0000006005051836 */ /* 0x000fe20000000000 */
[----:B------:R-:W-:Y:S04]  /*7000*/  USEL UR51, UR51, URZ, UP0 ;  /* 0x000000ff33337287 */ /* 0x000fe80008000000 */
[----:B------:R-:W-:Y:S04]  /*7010*/  @P1 PRMT R0, R0, 0x654, R5 ;  /* 0x0000065400001816 */ /* 0x000fe80000000005 */
[----:B------:R1:W-:Y:S04]  /*7020*/  @P1 SYNCS.ARRIVE.TRANS64.RED.A1T0 RZ, [R0+URZ], RZ ;  /* 0x000000ff00ff19a7 */ /* 0x0003e800081004ff */
.L_x_106:
[----:B------:R-:W2:Y:S01]  /*7030*/  @P1 SYNCS.PHASECHK.TRANS64.TRYWAIT P0, [R3+URZ+0x40], R4 ;  /* 0x00004004030015a7 */ /* 0x000ea200080011ff */
[----:B------:R-:W-:Y:S01]  /*7040*/  BSSY B1, `(.L_x_107) ;  /* 0x0000033000017945 */ /* 0x000fe20003800000 */
[----:B--2---:R-:W-:Y:S03]  /*7050*/  @P1 SEL R112, RZ, 0x1, !P0 ;  /* 0x00000001ff701807 */ /* 0x004fe60004000000 */
[----:B------:R-:W-:Y:S05]  /*7060*/  @!P1 BRA `(.L_x_108) ;  /* 0x0000000000c09947 */ /* 0x000fea0003800000 */
[----:B------:R-:W-:Y:S01]  /*7070*/  ISETP.NE.AND P0, PT, R112, RZ, PT ;  /* 0x000000ff7000720c */ /* 0x000fe20003f05270 */
[----:B------:R-:W-:Y:S01]  /*7080*/  BSSY B0, `(.L_x_109) ;  /* 0x0000009000007945 */ /* 0x000fe20003800000 */
[----:B------:R-:W-:Y:S11]  /*7090*/  ISETP.NE.AND P1, PT, R113, RZ, PT ;  /* 0x000000ff7100720c */ /* 0x000ff60003f25270 */
[----:B------:R-:W-:Y:S02]  /*70a0*/  @!UPT UIADD3 URZ, UPT, UPT, URZ, URZ, URZ ;  /* 0x000000fffffff290 */ /* 0x000fe4000fffe0ff */
[C---:B------:R-:W-:Y:S02]  /*70b0*/  @P1 IMAD R5, R111.reuse, 0x4000, R91 ;  /* 0x000040006f051824 */ /* 0x040fe400078e025b */
[----:B------:R-:W-:Y:S01]  /*70c0*/  @P1 IMAD R4, R111, 0x4000, R108 ;  /* 0x000040006f041824 */ /* 0x000fe200078e026c */
[----:B------:R-:W-:Y:S06]  /*70d0*/  @P0 BRA `(.L_x_110) ;  /* 0x00000000000c0947 */ /* 0x000fec0003800000 */
[----:B-1----:R-:W-:Y:S04]  /*70e0*/  SHF.L.U32 R0, R101, 0x1f, RZ ;  /* 0x0000001f65007819 */ /* 0x002fe800000006ff */
[----:B------:R-:W1:Y:S02]  /*70f0*/  SYNCS.PHASECHK.TRANS64.TRYWAIT P0, [R3+URZ+0x40], R0 ;  /* 0x00004000030075a7 */ /* 0x000e6400080011ff */
[----:B-1----:R-:W-:Y:S05]  /*7100*/  @!P0 BRA `(.L_x_111) ;  /* 0x00000034008c8947 */ /* 0x002fea0003800000 */
.L_x_110:
[----:B------:R-:W-:Y:S05]  /*7110*/  BSYNC B0 ;  /* 0x0000000000007941 */ /* 0x000fea0003800000 */
.L_x_109:
[----:B------:R-:W-:Y:S11]  /*7120*/  ISETP.NE.AND P0, PT, R113, RZ, PT ;  /* 0x000000ff7100720c */ /* 0x000ff60003f05270 */
[----:B------:R-:W-:Y:S02]  /*7130*/  @!UPT UIADD3 URZ, UPT, UPT, URZ, URZ, URZ ;  /* 0x000000fffffff290 */ /* 0x000fe4000fffe0ff */
[----:B------:R2:W4:Y:S01]  /*7140*/  @P0 LDS R48, [R5+0x200] ;  /* 0x0002000005300984 */ /* 0x0005220000000800 */
[C---:B-1----:R-:W-:Y:S01]  /*7150*/  @P0 IMAD R0, R111.reuse, 0x4000, R95 ;  /* 0x000040006f000824 */ /* 0x042fe200078e025f */
[C---:B------:R-:W-:Y:S01]  /*7160*/  @P0 LEA R3, R111.reuse, R106, 0xe ;  /* 0x0000006a6f030211 */ /* 0x040fe200078e70ff */
[----:B------:R-:W-:Y:S01]  /*7170*/  VIADD R111, R111, 0x1 ;  /* 0x000000016f6f7836 */ /* 0x000fe20000000000 */
[----:B------:R2:W1:Y:S04]  /*7180*/  @P0 LDS R53, [R5+0x400] ;  /* 0x0004000005350984 */ /* 0x0004680000000800 */
        /* <DEDUP_REMOVED lines=14> */
[----:B------:R2:W1:Y:S04]  /*7270*/  @P0 LDS R51, [R0] ;  /* 0x0000000000330984 */ /* 0x0004680000000800 */
        /* <DEDUP_REMOVED lines=14> */
[----:B----4-:R2:W1:Y:S02]  /*7360*/  @P0 LDS R80, [R3+0xe00] ;  /* 0x000e000003500984 */ /* 0x0104640000000800 */
.L_x_108:
[----:B------:R-:W-:Y:S05]  /*7370*/  BSYNC B1 ;  /* 0x0000000000017941 */ /* 0x000fea0003800000 */
.L_x_107:
[----:B--2---:R-:W-:Y:S05]  /*7380*/  VIADD R3, R47, 0x20 ;  /* 0x000000202f037836 */ /* 0x004fea0000000000 */
[----:B------:R-:W-:Y:S04]  /*7390*/  SHF.R.U32.HI R3, RZ, 0x15, R3 ;  /* 0x00000015ff037819 */ /* 0x000fe80000011603 */
[----:B------:R-:W-:Y:S11]  /*73a0*/  LOP3.LUT P0, RZ, R3, 0x3, R94, 0x48, !PT ;  /* 0x0000000303ff7812 */ /* 0x000ff6000780485e */
[----:B------:R-:W-:Y:S02]  /*73b0*/  @!UPT UIADD3 URZ, UPT, UPT, URZ, URZ, URZ ;  /* 0x000000fffffff290 */ /* 0x000fe4000fffe0ff */
[----:B------:R-:W-:Y:S05]  /*73c0*/  @!P0 BRA `(.L_x_112) ;  /* 0x0000000000408947 */ /* 0x000fea0003800000 */
[----:B------:R-:W2:Y:S01]  /*73d0*/  LDCU.64 UR8, c[0x4][0x70] ;  /* 0x01000e00ff0877ac */ /* 0x000ea20008000a00 */
[----:B------:R-:W-:Y:S01]  /*73e0*/  MOV R15, 0x0 ;  /* 0x00000000000f7802 */ /* 0x000fe20000000f00 */
[----:B------:R-:W-:Y:S02]  /*73f0*/  HFMA2 R12, -RZ, RZ, 0, 5.9604644775390625e-08 ;  /* 0x00000001ff0c7431 */ /* 0x000fe400000001ff */
[----:B------:R-:W-:Y:S02]  /*7400*/  IMAD.MOV.U32 R8, RZ, RZ, 0x192 ;  /* 0x00000192ff087424 */ /* 0x000fe400078e00ff */
[----:B------:R-:W-:Y:S01]  /*7410*/  IMAD.MOV.U32 R13, RZ, RZ, RZ ;  /* 0x000000ffff0d7224 */ /* 0x000fe200078e00ff */
[----:B------:R-:W4:Y:S01]  /*7420*/  LDCU.64 UR6, c[0x4][0x78] ;  /* 0x01000f00ff0677ac */ /* 0x000f220008000a00 */
[----:B------:R-:W1:Y:S01]  /*7430*/  LDC.64 R14, c[0x4][R15] ;  /* 0x010000000f0e7b82 */ /* 0x000e620000000a00 */
[----:B------:R-:W5:Y:S01]  /*7440*/  LDCU.64 UR4, c[0x4][0x10] ;  /* 0x01000200ff0477ac */ /* 0x000f620008000a00 */
[----:B--2---:R-:W-:Y:S01]  /*7450*/  MOV R5, UR9 ;  /* 0x0000000900057c02 */ /* 0x004fe20008000f00 */
[----:B------:R-:W-:Y:S01]  /*7460*/  IMAD.U32 R4, RZ, RZ, UR8 ;  /* 0x00000008ff047e24 */ /* 0x000fe2000f8e00ff */
[----:B----4-:R-:W-:Y:S01]  /*7470*/  MOV R7, UR7 ;  /* 0x0000000700077c02 */ /* 0x010fe20008000f00 */
[----:B------:R-:W-:Y:S01]  /*7480*/  IMAD.U32 R6, RZ, RZ, UR6 ;  /* 0x00000006ff067e24 */ /* 0x000fe2000f8e00ff */
[----:B-----5:R-:W-:Y:S01]  /*7490*/  MOV R11, UR5 ;  /* 0x00000005000b7c02 */ /* 0x020fe20008000f00 */
[----:B------:R-:W-:Y:S02]  /*74a0*/  IMAD.U32 R10, RZ, RZ, UR4 ;  /* 0x00000004ff0a7e24 */ /* 0x000fe4000f8e00ff */
[----:B------:R-:W-:Y:S07]  /*74b0*/  LEPC R20, `(.L_x_112) ;  /* 0x000000001014794e */ /* 0x000fee0000000000 */
[----:B-1-3--:R-:W-:Y:S05]  /*74c0*/  CALL.ABS.NOINC R14 ;  /* 0x000000000e007343 */ /* 0x00afea0003c00000 */
.L_x_112:
[----:B------:R-:W-:Y:S05]  /*74d0*/  WARPSYNC.ALL ;  /* 0x0000000000007948 */ /* 0x000fea0003800000 */
[----:B------:R-:W-:Y:S01]  /*74e0*/  R2UR UR4, R47 ;  /* 0x000000002f0472ca */ /* 0x000fe200000e0000 */
[----:B------:R-:W-:Y:S01]  /*74f0*/  BSSY.RECONVERGENT B0, `(.L_x_113) ;  /* 0x000008b000007945 */ /* 0x000fe20003800200 */
[----:B------:R-:W-:Y:S02]  /*7500*/  ISETP.NE.AND P6, PT, R109, RZ, PT ;  /* 0x000000ff6d00720c */ /* 0x000fe40003fc5270 */
[----:B------:R-:W-:Y:S02]  /*7510*/  ISETP.NE.AND P0, PT, R103, RZ, PT ;  /* 0x000000ff6700720c */ /* 0x000fe40003f05270 */
[----:B------:R-:W-:Y:S02]  /*7520*/  MOV R3, UR51 ;  /* 0x0000003300037c02 */ /* 0x000fe40008000f00 */
[----:B-1----:R-:W-:Y:S05]  /*7530*/  MOV R0, UR37 ;  /* 0x0000002500007c02 */ /* 0x002fea0008000f00 */
[----:B------:R-:W1:Y:S02]  /*7540*/  LDTM.x32 R4, tmem[UR4+0x20] ;  /* 0x00002004000479ee */ /* 0x000e6400082c0000 */
[----:B------:R-:W-:Y:S02]  /*7550*/  @P6 LEA R3, R3, UR48, 0x3 ;  /* 0x0000003003036c11 */ /* 0x000fe4000f8e18ff */
[----:B------:R-:W-:Y:S02]  /*7560*/  @P6 SHF.L.U32 R114, R101, 0x1f, RZ ;  /* 0x0000001f65726819 */ /* 0x000fe400000006ff */
[----:B------:R-:W-:Y:S04]  /*7570*/  @P6 IADD3 R3, PT, PT, R3, 0x60, RZ ;  /* 0x0000006003036810 */ /* 0x000fe80007ffe0ff */
[----:B------:R-:W-:Y:S02]  /*7580*/  @P6 PRMT R0, R0, 0x654, R3 ;  /* 0x0000065400006816 */ /* 0x000fe40000000003 */
[----:B------:R-:W-:Y:S01]  /*7590*/  LEA R3, R111, UR48, 0x3 ;  /* 0x000000306f037c11 */ /* 0x000fe2000f8e18ff */
[C---:B-1----:R-:W-:Y:S01]  /*75a0*/  FMUL R4, R46.reuse, R4 ;  /* 0x000000042e047220 */ /* 0x042fe20000400000 */
        /* <DEDUP_REMOVED lines=100> */
[----:B--2---:R-:W2:Y:S02]  /*7bf0*/  FENCE.VIEW.ASYNC.S ;  /* 0x00000000000073c6 */ /* 0x004ea40000000000 */
[----:B--2---:R-:W-:Y:S06]  /*7c00*/  BAR.SYNC.DEFER_BLOCKING 0x1, 0x80 ;  /* 0x0042000000007b1d */ /* 0x004fec0000010000 */
[----:B------:R-:W-:Y:S05]  /*7c10*/  @P0 BRA `(.L_x_114) ;  /* 0x0000000000600947 */ /* 0x000fea0003800000 */
[----:B------:R-:W-:Y:S02]  /*7c20*/  UIADD3 UR20, UP0, UPT, UR52, 0x880, URZ ;  /* 0x0000088034147890 */ /* 0x000fe4000ff1e0ff */
[----:B------:R-:W-:Y:S02]  /*7c30*/  UIADD3 UR14, UPT, UPT, UR42, 0x20, URZ ;  /* 0x000000202a0e7890 */ /* 0x000fe4000fffe0ff */
[----:B------:R-:W-:Y:S02]  /*7c40*/  UIADD3 UR12, UPT, UPT, UR48, 0x4200, URZ ;  /* 0x00004200300c7890 */ /* 0x000fe4000fffe0ff */
[----:B------:R-:W-:Y:S01]  /*7c50*/  UIADD3.X UR21, UPT, UPT, URZ, UR53, URZ, UP0, !UPT ;  /* 0x00000035ff157290 */ /* 0x000fe200087fe4ff */
[----:B------:R-:W-:Y:S01]  /*7c60*/  UMOV UR13, UR41 ;  /* 0x00000029000d7c82 */ /* 0x000fe20008000000 */
[----:B------:R-:W-:Y:S01]  /*7c70*/  UMOV UR15, UR36 ;  /* 0x00000024000f7c82 */ /* 0x000fe20008000000 */
[----:B------:R-:W-:Y:S02]  /*7c80*/  UIADD3 UR17, UPT, UPT, UR41, 0x20, URZ ;  /* 0x0000002029117890 */ /* 0x000fe4000fffe0ff */
[----:B------:R-:W-:Y:S01]  /*7c90*/  UIADD3 UR16, UPT, UPT, UR48, 0x5200, URZ ;  /* 0x0000520030107890 */ /* 0x000fe2000fffe0ff */
[----:B------:R-:W-:Y:S03]  /*7ca0*/  UMOV UR19, UR36 ;  /* 0x0000002400137c82 */ /* 0x000fe60008000000 */
[----:B------:R2:W-:Y:S01]  /*7cb0*/  UTMASTG.3D [UR12], [UR20] ;  /* 0x0000000c140073b5 */ /* 0x0005e20008010000 */
[----:B------:R-:W-:Y:S01]  /*7cc0*/  UMOV UR18, UR14 ;  /* 0x0000000e00127c82 */ /* 0x000fe20008000000 */
[----:B------:R-:W-:Y:S02]  /*7cd0*/  UIADD3 UR9, UPT, UPT, UR41, 0x40, URZ ;  /* 0x0000004029097890 */ /* 0x000fe4000fffe0ff */
[----:B------:R-:W-:Y:S01]  /*7ce0*/  UIADD3 UR8, UPT, UPT, UR48, 0x6200, URZ ;  /* 0x0000620030087890 */ /* 0x000fe2000fffe0ff */
[----:B------:R-:W-:Y:S01]  /*7cf0*/  UMOV UR11, UR36 ;  /* 0x00000024000b7c82 */ /* 0x000fe20008000000 */
[----:B------:R-:W-:Y:S01]  /*7d00*/  UMOV UR10, UR14 ;  /* 0x0000000e000a7c82 */ /* 0x000fe20008000000 */
[----:B------:R2:W-:Y:S01]  /*7d10*/  UTMASTG.3D [UR16], [UR20] ;  /* 0x00000010140073b5 */ /* 0x0005e20008010000 */
[----:B------:R-:W-:Y:S02]  /*7d20*/  UIADD3 UR5, UPT, UPT, UR41, 0x60, URZ ;  /* 0x0000006029057890 */ /* 0x000fe4000fffe0ff */
[----:B------:R-:W-:Y:S01]  /*7d30*/  UIADD3 UR4, UPT, UPT, UR48, 0x7200, URZ ;  /* 0x0000720030047890 */ /* 0x000fe2000fffe0ff */
[----:B------:R-:W-:Y:S01]  /*7d40*/  UMOV UR7, UR36 ;  /* 0x0000002400077c82 */ /* 0x000fe20008000000 */
[----:B------:R-:W-:Y:S01]  /*7d50*/  UMOV UR6, UR14 ;  /* 0x0000000e00067c82 */ /* 0x000fe20008000000 */
[----:B------:R2:W-:Y:S06]  /*7d60*/  UTMASTG.3D [UR8], [UR20] ;  /* 0x00000008140073b5 */ /* 0x0005ec0008010000 */
[----:B------:R2:W-:Y:S01]  /*7d70*/  UTMASTG.3D [UR4], [UR20] ;  /* 0x00000004140073b5 */ /* 0x0005e20008010000 */
[----:B------:R0:W-:Y:S01]  /*7d80*/  UTMACMDFLUSH ;  /* 0x00000000000079b7 */ /* 0x0001e20000000000 */
[----:B--2---:R-:W-:Y:S04]  /*7d90*/  DEPBAR.LE SB0, 0x1 ;  /* 0x000080400000791a */ /* 0x004fe80000000000 */
.L_x_114:
[----:B------:R-:W-:Y:S05]  /*7da0*/  BSYNC.RECONVERGENT B0 ;  /* 0x0000000000007941 */ /* 0x000fea0003800200 */
.L_x_113:
[----:B------:R-:W-:Y:S01]  /*7db0*/  BAR.SYNC.DEFER_BLOCKING 0x1, 0x80 ;  /* 0x0042000000007b1d */ /* 0x000fe20000010000 */
[----:B------:R-:W-:Y:S04]  /*7dc0*/  UIADD3 UR40, UPT, UPT, UR51, 0x1, URZ ;  /* 0x0000000133287890 */ /* 0x000fe8000fffe0ff */
[----:B------:R-:W-:Y:S04]  /*7dd0*/  UISETP.NE.AND UP0, UPT, UR40, 0x4, UPT ;  /* 0x000000042800788c */ /* 0x000fe8000bf05270 */
[----:B------:R-:W-:Y:S01]  /*7de0*/  USEL UR40, UR40, URZ, UP0 ;  /* 0x000000ff28287287 */ /* 0x000fe20008000000 */
[----:B------:R2:W-:Y:S01]  /*7df0*/  @P6 SYNCS.ARRIVE.TRANS64.RED.A1T0 RZ, [R0+URZ], RZ ;  /* 0x000000ff00ff69a7 */ /* 0x0005e200081004ff */
[----:B------:R-:W-:Y:S01]  /*7e00*/  BSSY B1, `(.L_x_115) ;  /* 0x0000034000017945 */ /* 0x000fe20003800000 */
[----:B------:R-:W4:Y:S02]  /*7e10*/  @P6 SYNCS.PHASECHK.TRANS64.TRYWAIT P0, [R3+URZ+0x40], R114 ;  /* 0x00004072030065a7 */ /* 0x000f2400080011ff */
[----:B----4-:R-:W-:Y:S01]  /*7e20*/  @P6 SEL R112, RZ, 0x1, !P0 ;  /* 0x00000001ff706807 */ /* 0x010fe20004000000 */
[----:B--2---:R-:W-:Y:S06]  /*7e30*/  @!P6 BRA `(.L_x_116) ;  /* 0x0000000000c0e947 */ /* 0x004fec0003800000 */
[----:B------:R-:W-:Y:S01]  /*7e40*/  ISETP.NE.AND P0, PT, R112, RZ, PT ;  /* 0x000000ff7000720c */ /* 0x000fe20003f05270 */
[----:B------:R-:W-:Y:S01]  /*7e50*/  BSSY B0, `(.L_x_117) ;  /* 0x0000009000007945 */ /* 0x000fe20003800000 */
[----:B------:R-:W-:Y:S11]  /*7e60*/  ISETP.NE.AND P1, PT, R113, RZ, PT ;  /* 0x000000ff7100720c */ /* 0x000ff60003f25270 */
[----:B------:R-:W-:Y:S02]  /*7e70*/  @!UPT UIADD3 URZ, UPT, UPT, URZ, URZ, URZ ;  /* 0x000000fffffff290 */ /* 0x000fe4000fffe0ff */
[C---:B-1----:R-:W-:Y:S02]  /*7e80*/  @P1 IMAD R4, R111.reuse, 0x4000, R91 ;  /* 0x000040006f041824 */ /* 0x042fe400078e025b */
[----:B------:R-:W-:Y:S01]  /*7e90*/  @P1 IMAD R0, R111, 0x4000, R108 ;  /* 0x000040006f001824 */ /* 0x000fe200078e026c */
[----:B------:R-:W-:Y:S06]  /*7ea0*/  @P0 BRA `(.L_x_118) ;  /* 0x00000000000c0947 */ /* 0x000fec0003800000 */
[----:B------:R-:W-:Y:S04]  /*7eb0*/  SHF.L.U32 R6, R101, 0x1f, RZ ;  /* 0x0000001f65067819 */ /* 0x000fe800000006ff */
[----:B------:R-:W1:Y:S02]  /*7ec0*/  SYNCS.PHASECHK.TRANS64.TRYWAIT P0, [R3+URZ+0x40], R6 ;  /* 0x00004006030075a7 */ /* 0x000e6400080011ff */
[----:B-1----:R-:W-:Y:S05]  /*7ed0*/  @!P0 BRA `(.L_x_119) ;  /* 0x00000028002c8947 */ /* 0x002fea0003800000 */
.L_x_118:
[----:B------:R-:W-:Y:S05]  /*7ee0*/  BSYNC B0 ;  /* 0x0000000000007941 */ /* 0x000fea0003800000 */
.L_x_117:
        /* <DEDUP_REMOVED lines=37> */
.L_x_116:
[----:B------:R-:W-:Y:S05]  /*8140*/  BSYNC B1 ;  /* 0x0000000000017941 */ /* 0x000fea0003800000 */
.L_x_115:
[----:B--2---:R-:W-:Y:S05]  /*8150*/  VIADD R3, R47, 0x40 ;  /* 0x000000402f037836 */ /* 0x004fea0000000000 */
[----:B------:R-:W-:Y:S04]  /*8160*/  SHF.R.U32.HI R3, RZ, 0x15, R3 ;  /* 0x00000015ff037819 */ /* 0x000fe80000011603 */
[----:B------:R-:W-:Y:S11]  /*8170*/  LOP3.LUT P0, RZ, R3, 0x3, R94, 0x48, !PT ;  /* 0x0000000303ff7812 */ /* 0x000ff6000780485e */
[----:B------:R-:W-:Y:S02]  /*8180*/  @!UPT UIADD3 URZ, UPT, UPT, URZ, URZ, URZ ;  /* 0x000000fffffff290 */ /* 0x000fe4000fffe0ff */
[----:B------:R-:W-:Y:S05]  /*8190*/  @!P0 BRA `(.L_x_120) ;  /* 0x0000000000408947 */ /* 0x000fea0003800000 */
[----:B------:R-:W2:Y:S01]  /*81a0*/  LDCU.64 UR8, c[0x4][0x70] ;  /* 0x01000e00ff0877ac */ /* 0x000ea20008000a00 */
[----:B-1----:R-:W-:Y:S01]  /*81b0*/  MOV R15, 0x0 ;  /* 0x00000000000f7802 */ /* 0x002fe20000000f00 */
[----:B------:R-:W-:Y:S02]  /*81c0*/  HFMA2 R12, -RZ, RZ, 0, 5.9604644775390625e-08 ;  /* 0x00000001ff0c7431 */ /* 0x000fe400000001ff */
[----:B------:R-:W-:Y:S02]  /*81d0*/  IMAD.MOV.U32 R8, RZ, RZ, 0x192 ;  /* 0x00000192ff087424 */ /* 0x000fe400078e00ff */
[----:B------:R-:W-:Y:S01]  /*81e0*/  IMAD.MOV.U32 R13, RZ, RZ, RZ ;  /* 0x000000ffff0d7224 */ /* 0x000fe200078e00ff */
[----:B------:R-:W1:Y:S01]  /*81f0*/  LDCU.64 UR6, c[0x4][0x78] ;  /* 0x01000f00ff0677ac */ /* 0x000e620008000a00 */
[----:B------:R-:W4:Y:S01]  /*8200*/  LDC.64 R14, c[0x4][R15] ;  /* 0x010000000f0e7b82 */ /* 0x000f220000000a00 */
[----:B------:R-:W5:Y:S01]  /*8210*/  LDCU.64 UR4, c[0x4][0x10] ;  /* 0x01000200ff0477ac */ /* 0x000f620008000a00 */
[----:B--2---:R-:W-:Y:S01]  /*8220*/  MOV R5, UR9 ;  /* 0x0000000900057c02 */ /* 0x004fe20008000f00 */
[----:B------:R-:W-:Y:S01]  /*8230*/  IMAD.U32 R4, RZ, RZ, UR8 ;  /* 0x00000008ff047e24 */ /* 0x000fe2000f8e00ff */
[----:B-1----:R-:W-:Y:S01]  /*8240*/  MOV R7, UR7 ;  /* 0x0000000700077c02 */ /* 0x002fe20008000f00 */
[----:B------:R-:W-:Y:S01]  /*8250*/  IMAD.U32 R6, RZ, RZ, UR6 ;  /* 0x00000006ff067e24 */ /* 0x000fe2000f8e00ff */
[----:B-----5:R-:W-:Y:S01]  /*8260*/  MOV R11, UR5 ;  /* 0x00000005000b7c02 */ /* 0x020fe20008000f00 */
[----:B------:R-:W-:Y:S02]  /*8270*/  IMAD.U32 R10, RZ, RZ, UR4 ;  /* 0x00000004ff0a7e24 */ /* 0x000fe4000f8e00ff */
[----:B------:R-:W-:Y:S07]  /*8280*/  LEPC R20, `(.L_x_120) ;  /* 0x000000001014794e */ /* 0x000fee0000000000 */
[----:B---34-:R-:W-:Y:S05]  /*8290*/  CALL.ABS.NOINC R14 ;  /* 0x000000000e007343 */ /* 0x018fea0003c00000 */
.L_x_120:
[----:B------:R-:W-:Y:S05]  /*82a0*/  WARPSYNC.ALL ;  /* 0x0000000000007948 */ /* 0x000fea0003800000 */
[----:B------:R-:W-:Y:S01]  /*82b0*/  R2UR UR4, R47 ;  /* 0x000000002f0472ca */ /* 0x000fe200000e0000 */
[----:B------:R-:W-:Y:S01]  /*82c0*/  BSSY.RECONVERGENT B0, `(.L_x_121) ;  /* 0x000008b000007945 */ /* 0x000fe20003800200 */
[----:B------:R-:W-:Y:S02]  /*82d0*/  ISETP.NE.AND P6, PT, R109, RZ, PT ;  /* 0x000000ff6d00720c */ /* 0x000fe40003fc5270 */
[----:B------:R-:W-:Y:S02]  /*82e0*/  ISETP.NE.AND P0, PT, R103, RZ, PT ;  /* 0x000000ff6700720c */ /* 0x000fe40003f05270 */
[----:B------:R-:W-:Y:S02]  /*82f0*/  MOV R3, UR40 ;  /* 0x0000002800037c02 */ /* 0x000fe40008000f00 */
[----:B------:R-:W-:Y:S02]  /*8300*/  MOV R0, UR37 ;  /* 0x0000002500007c02 */ /* 0x000fe40008000f00 */
[----:B------:R-:W-:Y:S03]  /*8310*/  LEA R114, R111, UR48, 0x3 ;  /* 0x000000306f727c11 */ /* 0x000fe6000f8e18ff */
[----:B-1----:R-:W1:Y:S02]  /*8320*/  LDTM.x32 R4, tmem[UR4+0x40] ;  /* 0x00004004000479ee */ /* 0x002e6400082c0000 */
[----:B------:R-:W-:Y:S04]  /*8330*/  @P6 LEA R3, R3, UR48, 0x3 ;  /* 0x0000003003036c11 */ /* 0x000fe8000f8e18ff */
[----:B------:R-:W-:Y:S04]  /*8340*/  @P6 IADD3 R3, PT, PT, R3, 0x60, RZ ;  /* 0x0000006003036810 */ /* 0x000fe80007ffe0ff */
[----:B------:R-:W-:Y:S02]  /*8350*/  @P6 PRMT R0, R0, 0x654, R3 ;  /* 0x0000065400006816 */ /* 0x000fe40000000003 */
[----:B------:R-:W-:Y:S01]  /*8360*/  @P6 SHF.L.U32 R3, R101, 0x1f, RZ ;  /* 0x0000001f65036819 */ /* 0x000fe200000006ff */
        /* <DEDUP_REMOVED lines=128> */
.L_x_122:
[----:B------:R-:W-:Y:S05]  /*8b70*/  BSYNC.RECONVERGENT B0 ;  /* 0x0000000000007941 */ /* 0x000fea0003800200 */
.L_x_121:
        /* <DEDUP_REMOVED lines=19> */
.L_x_126:
[----:B------:R-:W-:Y:S05]  /*8cb0*/  BSYNC B0 ;  /* 0x0000000000007941 */ /* 0x000fea0003800000 */
.L_x_125:
[----:B------:R-:W-:Y:S11]  /*8cc0*/  ISETP.NE.AND P0, PT, R113, RZ, PT ;  /* 0x000000ff7100720c */ /* 0x000ff60003f05270 */
[----:B------:R-:W-:Y:S02]  /*8cd0*/  @!UPT UIADD3 URZ, UPT, UPT, URZ, URZ, URZ ;  /* 0x000000fffffff290 */ /* 0x000fe4000fffe0ff */
[----:B------:R2:W4:Y:S01]  /*8ce0*/  @P0 LDS R48, [R4+0x200] ;  /* 0x0002000004300984 */ /* 0x0005220000000800 */
[C---:B-1----:R-:W-:Y:S01]  /*8cf0*/  @P0 IMAD R3, R111.reuse, 0x4000, R95 ;  /* 0x000040006f030824 */ /* 0x042fe200078e025f */
[----:B------:R-:W-:Y:S02]  /*8d00*/  @P0 LEA R111, R111, R106, 0xe ;  /* 0x0000006a6f6f0211 */ /* 0x000fe400078e70ff */
        /* <DEDUP_REMOVED lines=31> */
.L_x_124:
[----:B------:R-:W-:Y:S05]  /*8f00*/  BSYNC B1 ;  /* 0x0000000000017941 */ /* 0x000fea0003800000 */
.L_x_123:
        /* <DEDUP_REMOVED lines=21> */
.L_x_128:
[----:B------:R-:W-:Y:S01]  /*9060*/  ISETP.NE.AND P0, PT, R103, RZ, PT ;  /* 0x000000ff6700720c */ /* 0x000fe20003f05270 */
[----:B------:R-:W-:Y:S05]  /*9070*/  WARPSYNC.ALL ;  /* 0x0000000000007948 */ /* 0x000fea0003800000 */
[----:B------:R-:W-:Y:S01]  /*9080*/  R2UR UR4, R47 ;  /* 0x000000002f0472ca */ /* 0x000fe200000e0000 */
[----:B------:R-:W-:Y:S01]  /*9090*/  BSSY.RECONVERGENT B0, `(.L_x_129) ;  /* 0x0000086000007945 */ /* 0x000fe20003800200 */
[----:B------:R-:W-:Y:S04]  /*90a0*/  IADD3 R0, PT, PT, R110, 0xc0, RZ ;  /* 0x000000c06e007810 */ /* 0x000fe80007ffe0ff */
[----:B------:R-:W-:Y:S07]  /*90b0*/  LOP3.LUT R0, R0, 0xfefffff8, RZ, 0xc0, !PT ;  /* 0xfefffff800007812 */ /* 0x000fee00078ec0ff */
[----:B-1----:R-:W1:Y:S01]  /*90c0*/  LDTM.x32 R4, tmem[UR4+0x60] ;  /* 0x00006004000479ee */ /* 0x002e6200082c0000 */
[----:B------:R-:W-:Y:S01]  /*90d0*/  NOP ;  /* 0x0000000000007918 */ /* 0x000fe20000000000 */
[----:B-1----:R1:W-:Y:S01]  /*90e0*/  SYNCS.ARRIVE.TRANS64.RED.A1T0 RZ, [R0+URZ], RZ ;  /* 0x000000ff00ff79a7 */ /* 0x0023e200081004ff */
[C---:B------:R-:W-:Y:S01]  /*90f0*/  FMUL R4, R46.reuse, R4 ;  /* 0x000000042e047220 */ /* 0x040fe20000400000 */
        /* <DEDUP_REMOVED lines=127> */
.L_x_130:
[----:B------:R-:W-:Y:S05]  /*98f0*/  BSYNC.RECONVERGENT B0 ;  /* 0x0000000000007941 */ /* 0x000fea0003800200 */
.L_x_129:
[----:B------:R-:W-:Y:S01]  /*9900*/  BAR.SYNC.DEFER_BLOCKING 0x1, 0x80 ;  /* 0x0042000000007b1d */ /* 0x000fe20000010000 */
[----:B------:R-:W-:Y:S01]  /*9910*/  UISETP.NE.AND UP0, UPT, UR49, -0x4, UPT ;  /* 0xfffffffc3100788c */ /* 0x000fe2000bf05270 */
[----:B-1----:R-:W-:Y:S08]  /*9920*/  IADD3 R0, PT, PT, R44, 0x1, RZ ;  /* 0x000000012c007810 */ /* 0x002ff00007ffe0ff */
[----:B------:R-:W-:Y:S05]  /*9930*/  BRA.U !UP0, `(.L_x_131) ;  /* 0x0000000108287547 */ /* 0x000fea000b800000 */
[----:B------:R-:W-:Y:S01]  /*9940*/  ISETP.NE.AND P0, PT, R109, RZ, PT ;  /* 0x000000ff6d00720c */ /* 0x000fe20003f05270 */
[----:B------:R-:W-:Y:S01]  /*9950*/  IMAD.U32 R4, RZ, RZ, UR51 ;  /* 0x00000033ff047e24 */ /* 0x000fe2000f8e00ff */
[----:B------:R-:W-:Y:S01]  /*9960*/  UIADD3 UR51, UPT, UPT, UR51, 0x1, URZ ;  /* 0x0000000133337890 */ /* 0x000fe2000fffe0ff */
[----:B------:R-:W-:Y:S03]  /*9970*/  IMAD.U32 R3, RZ, RZ, UR37 ;  /* 0x00000025ff037e24 */ /* 0x000fe6000f8e00ff */
[----:B------:R-:W-:Y:S04]  /*9980*/  UISETP.NE.AND UP0, UPT, UR51, 0x4, UPT ;  /* 0x000000043300788c */ /* 0x000fe8000bf05270 */
[----:B------:R-:W-:Y:S03]  /*9990*/  USEL UR51, UR51, URZ, UP0 ;  /* 0x000000ff33337287 */ /* 0x000fe60008000000 */
[----:B------:R-:W-:Y:S05]  /*99a0*/  @P0 LEA R4, R4, UR48, 0x3 ;  /* 0x0000003004040c11 */ /* 0x000fea000f8e18ff */
[----:B------:R-:W-:Y:S05]  /*99b0*/  @P0 VIADD R4, R4, 0x60 ;  /* 0x0000006004040836 */ /* 0x000fea0000000000 */
[----:B------:R-:W-:Y:S04]  /*99c0*/  @P0 PRMT R3, R3, 0x654, R4 ;  /* 0x0000065403030816 */ /* 0x000fe80000000004 */
[----:B------:R1:W-:Y:S03]  /*99d0*/  @P0 SYNCS.ARRIVE.TRANS64.RED.A1T0 RZ, [R3+URZ], RZ ;  /* 0x000000ff03ff09a7 */ /* 0x0003e600081004ff */
.L_x_131:
[----:B------:R-:W-:Y:S01]  /*99e0*/  ISETP.NE.AND P2, PT, R104, RZ, PT ;  /* 0x000000ff6800720c */ /* 0x000fe20003f45270 */
[----:B------:R-:W-:Y:S01]  /*99f0*/  UIADD3 UR49, UPT, UPT, UR49, 0x4, URZ ;  /* 0x0000000431317890 */ /* 0x000fe2000fffe0ff */
[----:B------:R-:W-:Y:S01]  /*9a00*/  ISETP.NE.AND P0, PT, R107, 0x2, PT ;  /* 0x000000026b00780c */ /* 0x000fe20003f05270 */
[----:B------:R-:W-:Y:S01]  /*9a10*/  IMAD.IADD R20, R41, 0x1, R81 ;  /* 0x0000000129147824 */ /* 0x000fe200078e0251 */
[----:B------:R-:W-:Y:S01]  /*9a20*/  ISETP.NE.AND P1, PT, R0, 0x2, PT ;  /* 0x000000020000780c */ /* 0x000fe20003f25270 */
[----:B------:R-:W-:Y:S01]  /*9a30*/  IMAD.IADD R21, R43, 0x1, R88 ;  /* 0x000000012b157824 */ /* 0x000fe200078e0258 */
[----:B------:R-:W-:Y:S02]  /*9a40*/  SEL R4, RZ, 0x1, P0 ;  /* 0x00000001ff047807 */ /* 0x000fe40000000000 */
[----:B-1----:R-:W-:Y:S02]  /*9a50*/  SEL R3, RZ, 0x1, P1 ;  /* 0x00000001ff037807 */ /* 0x002fe40000800000 */
[----:B------:R-:W-:Y:S02]  /*9a60*/  LOP3.LUT R99, R99, R4, RZ, 0x3c, !PT ;  /* 0x0000000463637212 */ /* 0x000fe400078e3cff */
[----:B------:R-:W-:Y:S02]  /*9a70*/  LOP3.LUT R100, R100, R3, RZ, 0x3c, !PT ;  /* 0x0000000364647212 */ /* 0x000fe400078e3cff */
[----:B------:R-:W-:Y:S02]  /*9a80*/  @P2 R2UR UR36, R98 ;  /* 0x00000000622422ca */ /* 0x000fe400000e0000 */
[----:B------:R-:W-:Y:S02]  /*9a90*/  SEL R107, R107, RZ, P0 ;  /* 0x000000ff6b6b7207 */ /* 0x000fe40000000000 */
[----:B------:R-:W-:Y:S01]  /*9aa0*/  SEL R44, R0, RZ, P1 ;  /* 0x000000ff002c7207 */ /* 0x000fe20000800000 */
[----:B------:R-:W-:Y:S10]  /*9ab0*/  @P2 BRA `(.L_x_132) ;  /* 0xffffffb800982947 */ /* 0x000ff4000383ffff */
[----:B------:R-:W-:-:S09]  /*9ac0*/  UISETP.NE.AND UP0, UPT, UR50, URZ, UPT ;  /* 0x000000ff3200728c */ /* 0x000fd2000bf05270 */
[----:B------:R-:W-:Y:S05]  /*9ad0*/  BRA.U !UP0, `(.L_x_133) ;  /* 0x0000000108487547 */ /* 0x000fea000b800000 */
[----:B------:R-:W1:Y:S02]  /*9ae0*/  LDCU.64 UR4, c[0x0][0xa90] ;  /* 0x00015200ff0477ac */ /* 0x000e640008000a00 */
[----:B-1----:R-:W-:-:S04]  /*9af0*/  UISETP.NE.U32.AND UP0, UPT, UR4, URZ, UPT ;  /* 0x000000ff0400728c */ /* 0x002fc8000bf05070 */
[----:B------:R-:W-:-:S09]  /*9b00*/  UISETP.NE.AND.EX UP0, UPT, UR5, URZ, UPT, UP0 ;  /* 0x000000ff0500728c */ /* 0x000fd2000bf05300 */
[----:B------:R-:W-:Y:S05]  /*9b10*/  BRA.U UP0, `(.L_x_134) ;  /* 0x00000001000c7547 */ /* 0x000fea000b800000 */
[----:B------:R-:W-:-:S13]  /*9b20*/  FSETP.NEU.AND P0, PT, R49, RZ, PT ;  /* 0x000000ff3100720b */ /* 0x000fda0003f0d000 */
[----:B------:R-:W-:Y:S05]  /*9b30*/  @!P0 EXIT ;  /* 0x000000000000894d */ /* 0x000fea0003800000 */
[----:B------:R-:W-:Y:S05]  /*9b40*/  BRA `(.L_x_133) ;  /* 0x00000000002c7947 */ /* 0x000fea0003800000 */
.L_x_134:
[----:B------:R-:W-:Y:S01]  /*9b50*/  ISETP.NE.AND P0, PT, R105, RZ, PT ;  /* 0x000000ff6900720c */ /* 0x000fe20003f05270 */
[----:B------:R-:W-:-:S12]  /*9b60*/  BSSY.RECONVERGENT B0, `(.L_x_133) ;  /* 0x0000009000007945 */ /* 0x000fd80003800200 */
[----:B------:R-:W-:Y:S05]  /*9b70*/  @P0 BRA `(.L_x_135) ;  /* 0x0000000000140947 */ /* 0x000fea0003800000 */
[----:B------:R-:W1:Y:S02]  /*9b80*/  LDCU.64 UR4, c[0x0][0xa88] ;  /* 0x00015100ff0477ac */ /* 0x000e640008000a00 */
[----:B-1----:R-:W-:-:S04]  /*9b90*/  ISETP.NE.U32.AND P0, PT, RZ, UR4, PT ;  /* 0x00000004ff007c0c */ /* 0x002fc8000bf05070 */
[----:B------:R-:W-:-:S13]  /*9ba0*/  ISETP.NE.AND.EX P0, PT, RZ, UR5, PT, P0 ;  /* 0x00000005ff007c0c */ /* 0x000fda000bf05300 */
[----:B------:R-:W-:Y:S05]  /*9bb0*/  @!P0 EXIT ;  /* 0x000000000000894d */ /* 0x000fea0003800000 */
[----:B------:R-:W-:Y:S05]  /*9bc0*/  BRA `(.L_x_136) ;  /* 0x0000000000087947 */ /* 0x000fea0003800000 */
.L_x_135:
[----:B------:R-:W-:-:S13]  /*9bd0*/  FSETP.NEU.AND P0, PT, R49, RZ, PT ;  /* 0x000000ff3100720b */ /* 0x000fda0003f0d000 */
[----:B------:R-:W-:Y:S05]  /*9be0*/  @!P0 EXIT ;  /* 0x000000000000894d */ /* 0x000fea0003800000 */
.L_x_136:
[----:B------:R-:W-:Y:S05]  /*9bf0*/  BSYNC.RECONVERGENT B0 ;  /* 0x0000000000007941 */ /* 0x000fea0003800200 */
.L_x_133:
[----:B------:R-:W-:Y:S01]  /*9c00*/  ULEA UR4, UR51, UR48, 0x3 ;  /* 0x0000003033047291 */ /* 0x000fe2000f8e18ff */
[----:B------:R-:W-:-:S04]  /*9c10*/  DEPBAR.LE SB0, 0x0 ;  /* 0x000080000000791a */ /* 0x000fc80000000000 */
[----:B------:R-:W-:-:S04]  /*9c20*/  UIADD3 UR4, UPT, UPT, UR4, 0x60, URZ ;  /* 0x0000006004047890 */ /* 0x000fc8000fffe0ff */
[----:B------:R-:W-:-:S09]  /*9c30*/  UPRMT UR4, UR37, 0x654, UR4 ;  /* 0x0000065425047896 */ /* 0x000fd20008000004 */
[----:B------:R-:W-:Y:S01]  /*9c40*/  SYNCS.ARRIVE.TRANS64.RED.A1T0 RZ, [UR4], RZ ;  /* 0x000000ffffff79a7 */ /* 0x000fe20008100404 */
[----:B------:R-:W-:Y:S05]  /*9c50*/  EXIT ;  /* 0x000000000000794d */ /* 0x000fea0003800000 */
.L_x_24:
[----:B--2---:R2:W1:Y:S02]  /*9c60*/  SYNCS.PHASECHK.TRANS64.TRYWAIT P0, [R5+URZ+0xe0], R4 ;  /* 0x0000e004050075a7 */ /* 0x00446400080011ff */
[----:B-1----:R-:W-:Y:S05]  /*9c70*/  @!P0 NANOSLEEP.SYNCS 0x989680 ;  /* 0x009896800000895d */ /* 0x002fea0003900000 */
[----:B------:R-:W1:Y:S02]  /*9c80*/  @!P0 SYNCS.PHASECHK.TRANS64 P0, [R5+URZ+0xe0], R4 ;  /* 0x0000e004050085a7 */ /* 0x000e6400080010ff */
[----:B-1----:R-:W-:Y:S05]  /*9c90*/  @!P0 BRA `(.L_x_24) ;  /* 0xfffffffc00f08947 */ /* 0x002fea000383ffff */
[----:B------:R-:W-:Y:S05]  /*9ca0*/  BRA `(.L_x_137) ;  /* 0xffffff7800a47947 */ /* 0x000fea000383ffff */
.L_x_27:
[----:B------:R-:W-:-:S07]  /*9cb0*/  MOV R4, UR9 ;  /* 0x0000000900047c02 */ /* 0x000fce0008000f00 */
.L_x_138:
[----:B-1----:R1:W2:Y:S02]  /*9cc0*/  SYNCS.PHASECHK.TRANS64.TRYWAIT P0, [R4+URZ+0x20], R7 ;  /* 0x00002007040075a7 */ /* 0x0022a400080011ff */
[----:B--2---:R-:W-:Y:S05]  /*9cd0*/  @!P0 NANOSLEEP.SYNCS 0x989680 ;  /* 0x009896800000895d */ /* 0x004fea0003900000 */
[----:B------:R-:W2:Y:S02]  /*9ce0*/  @!P0 SYNCS.PHASECHK.TRANS64 P0, [R4+URZ+0x20], R7 ;  /* 0x00002007040085a7 */ /* 0x000ea400080010ff */
[----:B--2---:R-:W-:Y:S05]  /*9cf0*/  @!P0 BRA `(.L_x_138) ;  /* 0xfffffffc00f08947 */ /* 0x004fea000383ffff */
[----:B------:R-:W-:Y:S05]  /*9d00*/  BRA `(.L_x_26) ;  /* 0xffffff7c00187947 */ /* 0x000fea000383ffff */
.L_x_29:
[----:B-1----:R1:W2:Y:S02]  /*9d10*/  SYNCS.PHASECHK.TRANS64.TRYWAIT P0, [R8+URZ+0x90], R5 ;  /* 0x00009005080075a7 */ /* 0x0022a400080011ff */
[----:B--2---:R-:W-:Y:S05]  /*9d20*/  @!P0 NANOSLEEP.SYNCS 0x989680 ;  /* 0x009896800000895d */ /* 0x004fea0003900000 */
[----:B------:R-:W2:Y:S02]  /*9d30*/  @!P0 SYNCS.PHASECHK.TRANS64 P0, [R8+URZ+0x90], R5 ;  /* 0x00009005080085a7 */ /* 0x000ea400080010ff */
[----:B--2---:R-:W-:Y:S05]  /*9d40*/  @!P0 BRA `(.L_x_29) ;  /* 0xfffffffc00f08947 */ /* 0x004fea000383ffff */
[----:B------:R-:W-:Y:S05]  /*9d50*/  BRA `(.L_x_139) ;  /* 0xffffff7c00b07947 */ /* 0x000fea000383ffff */
.L_x_33:
[----:B----4-:R-:W-:-:S07]  /*9d60*/  MOV R0, UR4 ;  /* 0x0000000400007c02 */ /* 0x010fce0008000f00 */
.L_x_140:
[----:B-1----:R1:W2:Y:S02]  /*9d70*/  SYNCS.PHASECHK.TRANS64.TRYWAIT P0, [R0+URZ], R3 ;  /* 0x00000003000075a7 */ /* 0x0022a400080011ff */
[----:B--2---:R-:W-:Y:S05]  /*9d80*/  @!P0 NANOSLEEP.SYNCS 0x989680 ;  /* 0x009896800000895d */ /* 0x004fea0003900000 */
[----:B------:R-:W2:Y:S02]  /*9d90*/  @!P0 SYNCS.PHASECHK.TRANS64 P0, [R0+URZ], R3 ;  /* 0x00000003000085a7 */ /* 0x000ea400080010ff */
[----:B--2---:R-:W-:Y:S05]  /*9da0*/  @!P0 BRA `(.L_x_140) ;  /* 0xfffffffc00f08947 */ /* 0x004fea000383ffff */
[----:B------:R-:W-:Y:S05]  /*9db0*/  BRA `(.L_x_141) ;  /* 0xffffff8400207947 */ /* 0x000fea000383ffff */
.L_x_34:
[----:B----4-:R-:W-:-:S07]  /*9dc0*/  MOV R0, UR4 ;  /* 0x0000000400007c02 */ /* 0x010fce0008000f00 */
.L_x_142:
[----:B-1----:R1:W2:Y:S02]  /*9dd0*/  SYNCS.PHASECHK.TRANS64.TRYWAIT P0, [R0+URZ], R3 ;  /* 0x00000003000075a7 */ /* 0x0022a400080011ff */
[----:B--2---:R-:W-:Y:S05]  /*9de0*/  @!P0 NANOSLEEP.SYNCS 0x989680 ;  /* 0x009896800000895d */ /* 0x004fea0003900000 */
[----:B------:R-:W2:Y:S02]  /*9df0*/  @!P0 SYNCS.PHASECHK.TRANS64 P0, [R0+URZ], R3 ;  /* 0x00000003000085a7 */ /* 0x000ea400080010ff */
[----:B--2---:R-:W-:Y:S05]  /*9e00*/  @!P0 BRA `(.L_x_142) ;  /* 0xfffffffc00f08947 */ /* 0x004fea000383ffff */
[----:B------:R-:W-:Y:S05]  /*9e10*/  BRA `(.L_x_143) ;  /* 0xffffff84002c7947 */ /* 0x000fea000383ffff */
.L_x_35:
[----:B----4-:R-:W-:-:S07]  /*9e20*/  MOV R0, UR4 ;  /* 0x0000000400007c02 */ /* 0x010fce0008000f00 */
.L_x_144:
[----:B-1----:R1:W2:Y:S02]  /*9e30*/  SYNCS.PHASECHK.TRANS64.TRYWAIT P0, [R0+URZ], R3 ;  /* 0x00000003000075a7 */ /* 0x0022a400080011ff */
[----:B--2---:R-:W-:Y:S05]  /*9e40*/  @!P0 NANOSLEEP.SYNCS 0x989680 ;  /* 0x009896800000895d */ /* 0x004fea0003900000 */
[----:B------:R-:W2:Y:S02]  /*9e50*/  @!P0 SYNCS.PHASECHK.TRANS64 P0, [R0+URZ], R3 ;  /* 0x00000003000085a7 */ /* 0x000ea400080010ff */
[----:B--2---:R-:W-:Y:S05]  /*9e60*/  @!P0 BRA `(.L_x_144) ;  /* 0xfffffffc00f08947 */ /* 0x004fea000383ffff */
[----:B------:R-:W-:Y:S05]  /*9e70*/  BRA `(.L_x_145) ;  /* 0xffffff8400387947 */ /* 0x000fea000383ffff */
.L_x_38:
[----:B-1----:R1:W2:Y:S02]  /*9e80*/  SYNCS.PHASECHK.TRANS64.TRYWAIT P0, [R0+URZ+0xd0], R5 ;  /* 0x0000d005000075a7 */ /* 0x0022a400080011ff */
[----:B--2---:R-:W-:Y:S05]  /*9e90*/  @!P0 NANOSLEEP.SYNCS 0x989680 ;  /* 0x009896800000895d */ /* 0x004fea0003900000 */
[----:B------:R-:W2:Y:S02]  /*9ea0*/  @!P0 SYNCS.PHASECHK.TRANS64 P0, [R0+URZ+0xd0], R5 ;  /* 0x0000d005000085a7 */ /* 0x000ea400080010ff */
[----:B--2---:R-:W-:Y:S05]  /*9eb0*/  @!P0 BRA `(.L_x_38) ;  /* 0xfffffffc00f08947 */ /* 0x004fea000383ffff */
[----:B------:R-:W-:Y:S05]  /*9ec0*/  BRA `(.L_x_146) ;  /* 0xffffff8400987947 */ /* 0x000fea000383ffff */
.L_x_39:
[----:B------:R-:W-:-:S07]  /*9ed0*/  MOV R0, UR5 ;  /* 0x0000000500007c02 */ /* 0x000fce0008000f00 */
.L_x_147:
[----:B-1----:R1:W2:Y:S02]  /*9ee0*/  SYNCS.PHASECHK.TRANS64.TRYWAIT P0, [R0+URZ+0xa0], R7 ;  /* 0x0000a007000075a7 */ /* 0x0022a400080011ff */
[----:B--2---:R-:W-:Y:S05]  /*9ef0*/  @!P0 NANOSLEEP.SYNCS 0x989680 ;  /* 0x009896800000895d */ /* 0x004fea0003900000 */
[----:B------:R-:W2:Y:S02]  /*9f00*/  @!P0 SYNCS.PHASECHK.TRANS64 P0, [R0+URZ+0xa0], R7 ;  /* 0x0000a007000085a7 */ /* 0x000ea400080010ff */
[----:B--2---:R-:W-:Y:S05]  /*9f10*/  @!P0 BRA `(.L_x_147) ;  /* 0xfffffffc00f08947 */ /* 0x004fea000383ffff */
[----:B------:R-:W-:Y:S05]  /*9f20*/  BRA `(.L_x_148) ;  /* 0xffffff8400a87947 */ /* 0x000fea000383ffff */
.L_x_40:
[----:B-1----:R1:W2:Y:S02]  /*9f30*/  SYNCS.PHASECHK.TRANS64.TRYWAIT P1, [R0+URZ+0x90], R5 ;  /* 0x00009005000075a7 */ /* 0x0022a400080211ff */
[----:B--2---:R-:W-:Y:S05]  /*9f40*/  @!P1 NANOSLEEP.SYNCS 0x989680 ;  /* 0x009896800000995d */ /* 0x004fea0003900000 */
[----:B------:R-:W2:Y:S02]  /*9f50*/  @!P1 SYNCS.PHASECHK.TRANS64 P1, [R0+URZ+0x90], R5 ;  /* 0x00009005000095a7 */ /* 0x000ea400080210ff */
[----:B--2---:R-:W-:Y:S05]  /*9f60*/  @!P1 BRA `(.L_x_40) ;  /* 0xfffffffc00f09947 */ /* 0x004fea000383ffff */
[----:B------:R-:W-:Y:S05]  /*9f70*/  BRA `(.L_x_149) ;  /* 0xffffff8400d87947 */ /* 0x000fea000383ffff */
.L_x_43:
[----:B------:R-:W-:-:S07]  /*9f80*/  MOV R0, UR5 ;  /* 0x0000000500007c02 */ /* 0x000fce0008000f00 */
.L_x_150:
[----:B-1----:R1:W2:Y:S02]  /*9f90*/  SYNCS.PHASECHK.TRANS64.TRYWAIT P0, [R0+URZ+0xa0], R3 ;  /* 0x0000a003000075a7 */ /* 0x0022a400080011ff */
[----:B--2---:R-:W-:Y:S05]  /*9fa0*/  @!P0 NANOSLEEP.SYNCS 0x989680 ;  /* 0x009896800000895d */ /* 0x004fea0003900000 */
[----:B------:R-:W2:Y:S02]  /*9fb0*/  @!P0 SYNCS.PHASECHK.TRANS64 P0, [R0+URZ+0xa0], R3 ;  /* 0x0000a003000085a7 */ /* 0x000ea400080010ff */
[----:B--2---:R-:W-:Y:S05]  /*9fc0*/  @!P0 BRA `(.L_x_150) ;  /* 0xfffffffc00f08947 */ /* 0x004fea000383ffff */
[----:B------:R-:W-:Y:S05]  /*9fd0*/  BRA `(.L_x_42) ;  /* 0xffffff88002c7947 */ /* 0x000fea000383ffff */
.L_x_52:
[----:B-1----:R-:W-:-:S04]  /*9fe0*/  MOV R4, UR6 ;  /* 0x0000000600047c02 */ /* 0x002fc80008000f00 */
[----:B------:R1:W2:Y:S03]  /*9ff0*/  SYNCS.PHASECHK.TRANS64.TRYWAIT P0, [R4+URZ+0x8], R5 ;  /* 0x00000805040075a7 */ /* 0x0002a600080011ff */
[----:B--2---:R-:W-:Y:S05]  /*a000*/  @!P0 NANOSLEEP.SYNCS 0x989680 ;  /* 0x009896800000895d */ /* 0x004fea0003900000 */
[----:B------:R-:W2:Y:S02]  /*a010*/  @!P0 SYNCS.PHASECHK.TRANS64 P0, [R4+URZ+0x8], R5 ;  /* 0x00000805040085a7 */ /* 0x000ea400080010ff */
[----:B--2---:R-:W-:Y:S05]  /*a020*/  @!P0 BRA `(.L_x_52) ;  /* 0xfffffffc00ec8947 */ /* 0x004fea000383ffff */
[----:B------:R-:W-:Y:S05]  /*a030*/  BRA `(.L_x_51) ;  /* 0xffffff8800e07947 */ /* 0x000fea000383ffff */
.L_x_54:
[----:B------:R-:W-:Y:S01]  /*a040*/  BSSY B0, `(.L_x_151) ;  /* 0x0000006000007945 */ /* 0x000fe20003800000 */
[----:B------:R-:W-:-:S07]  /*a050*/  MOV R15, 0xffffffff ;  /* 0xffffffff000f7802 */ /* 0x000fce0000000f00 */
[----:B-1---5:R-:W-:Y:S05]  /*a060*/  WARPSYNC.COLLECTIVE R15, `(.L_x_152) ;  /* 0x000000000f0c7348 */ /* 0x022fea0003c00000 */
[----:B------:R-:W-:Y:S02]  /*a070*/  ELECT P6, UR79, PT ;  /* 0x00000000004f782f */ /* 0x000fe400038c0000 */
[----:B------:R-:W-:Y:S01]  /*a080*/  MOV R14, UR79 ;  /* 0x0000004f000e7c02 */ /* 0x000fe20008000f00 */
[----:B-1---5:R-:W-:Y:S10]  /*a090*/  ENDCOLLECTIVE ;  /* 0x000000000000791b */ /* 0x022ff40003800000 */
.L_x_152:
[----:B------:R-:W-:Y:S05]  /*a0a0*/  BSYNC B0 ;  /* 0x0000000000007941 */ /* 0x000fea0003800000 */
.L_x_151:
[----:B------:R-:W-:Y:S05]  /*a0b0*/  BRA `(.L_x_153) ;  /* 0xffffff8c00107947 */ /* 0x000fea000383ffff */
.L_x_56:
[----:B-1----:R-:W-:-:S04]  /*a0c0*/  MOV R2, UR6 ;  /* 0x0000000600027c02 */ /* 0x002fc80008000f00 */
[----:B------:R1:W2:Y:S03]  /*a0d0*/  SYNCS.PHASECHK.TRANS64.TRYWAIT P0, [R2+URZ+0x8], R3 ;  /* 0x00000803020075a7 */ /* 0x0002a600080011ff */
[----:B--2---:R-:W-:Y:S05]  /*a0e0*/  @!P0 NANOSLEEP.SYNCS 0x989680 ;  /* 0x009896800000895d */ /* 0x004fea0003900000 */
[----:B------:R-:W2:Y:S02]  /*a0f0*/  @!P0 SYNCS.PHASECHK.TRANS64 P0, [R2+URZ+0x8], R3 ;  /* 0x00000803020085a7 */ /* 0x000ea400080010ff */
[----:B--2---:R-:W-:Y:S05]  /*a100*/  @!P0 BRA `(.L_x_56) ;  /* 0xfffffffc00ec8947 */ /* 0x004fea000383ffff */
[----:B------:R-:W-:Y:S05]  /*a110*/  BRA `(.L_x_55) ;  /* 0xffffff8c00147947 */ /* 0x000fea000383ffff */
.L_x_57:
[----:B-1----:R1:W2:Y:S02]  /*a120*/  SYNCS.PHASECHK.TRANS64.TRYWAIT P0, [R0+URZ+0x90], R5 ;  /* 0x00009005000075a7 */ /* 0x0022a400080011ff */
[----:B--2---:R-:W-:Y:S05]  /*a130*/  @!P0 NANOSLEEP.SYNCS 0x989680 ;  /* 0x009896800000895d */ /* 0x004fea0003900000 */
[----:B------:R-:W2:Y:S02]  /*a140*/  @!P0 SYNCS.PHASECHK.TRANS64 P0, [R0+URZ+0x90], R5 ;  /* 0x00009005000085a7 */ /* 0x000ea400080010ff */
[----:B--2---:R-:W-:Y:S05]  /*a150*/  @!P0 BRA `(.L_x_57) ;  /* 0xfffffffc00f08947 */ /* 0x004fea000383ffff */
[----:B------:R-:W-:Y:S05]  /*a160*/  BRA `(.L_x_154) ;  /* 0xffffff9000347947 */ /* 0x000fea000383ffff */
.L_x_59:
[----:B------:R-:W-:-:S07]  /*a170*/  MOV R0, UR8 ;  /* 0x0000000800007c02 */ /* 0x000fce0008000f00 */
.L_x_155:
[----:B-1----:R1:W2:Y:S02]  /*a180*/  SYNCS.PHASECHK.TRANS64.TRYWAIT P0, [R0+URZ+0xc0], R5 ;  /* 0x0000c005000075a7 */ /* 0x0022a400080011ff */
[----:B--2---:R-:W-:Y:S05]  /*a190*/  @!P0 NANOSLEEP.SYNCS 0x989680 ;  /* 0x009896800000895d */ /* 0x004fea0003900000 */
[----:B------:R-:W2:Y:S02]  /*a1a0*/  @!P0 SYNCS.PHASECHK.TRANS64 P0, [R0+URZ+0xc0], R5 ;  /* 0x0000c005000085a7 */ /* 0x000ea400080010ff */
[----:B--2---:R-:W-:Y:S05]  /*a1b0*/  @!P0 BRA `(.L_x_155) ;  /* 0xfffffffc00f08947 */ /* 0x004fea000383ffff */
[----:B------:R-:W-:Y:S05]  /*a1c0*/  BRA `(.L_x_156) ;  /* 0xffffff9000807947 */ /* 0x000fea000383ffff */
.L_x_62:
[----:B------:R-:W-:Y:S07]  /*a1d0*/  MOV R0, UR7 ;  /* 0x0000000700007c02 */ /* 0x000fee0008000f00 */
.L_x_157:
[----:B-1----:R1:W2:Y:S02]  /*a1e0*/  SYNCS.PHASECHK.TRANS64.TRYWAIT P0, [R0+URZ], R5 ;  /* 0x00000005000075a7 */ /* 0x0022a400080011ff */
[----:B--2---:R-:W-:Y:S05]  /*a1f0*/  @!P0 NANOSLEEP.SYNCS 0x989680 ;  /* 0x009896800000895d */ /* 0x004fea0003900000 */
[----:B------:R-:W2:Y:S02]  /*a200*/  @!P0 SYNCS.PHASECHK.TRANS64 P0, [R0+URZ], R5 ;  /* 0x00000005000085a7 */ /* 0x000ea400080010ff */
[----:B--2---:R-:W-:Y:S05]  /*a210*/  @!P0 BRA `(.L_x_157) ;  /* 0xfffffffc00f08947 */ /* 0x004fea000383ffff */
[----:B------:R-:W-:Y:S05]  /*a220*/  BRA `(.L_x_61) ;  /* 0xffffff9000987947 */ /* 0x000fea000383ffff */
.L_x_66:
[----:B-1----:R-:W-:-:S07]  /*a230*/  MOV R0, UR4 ;  /* 0x0000000400007c02 */ /* 0x002fce0008000f00 */
.L_x_158:
[----:B-1----:R1:W2:Y:S02]  /*a240*/  SYNCS.PHASECHK.TRANS64.TRYWAIT P0, [R0+URZ], R3 ;  /* 0x00000003000075a7 */ /* 0x0022a400080011ff */
[----:B--2---:R-:W-:Y:S05]  /*a250*/  @!P0 NANOSLEEP.SYNCS 0x989680 ;  /* 0x009896800000895d */ /* 0x004fea0003900000 */
[----:B------:R-:W2:Y:S02]  /*a260*/  @!P0 SYNCS.PHASECHK.TRANS64 P0, [R0+URZ], R3 ;  /* 0x00000003000085a7 */ /* 0x000ea400080010ff */
[----:B--2---:R-:W-:Y:S05]  /*a270*/  @!P0 BRA `(.L_x_158) ;  /* 0xfffffffc00f08947 */ /* 0x004fea000383ffff */
[----:B------:R-:W-:Y:S05]  /*a280*/  BRA `(.L_x_159) ;  /* 0xffffff9400907947 */ /* 0x000fea000383ffff */
.L_x_69:
[----:B------:R-:W-:-:S07]  /*a290*/  MOV R0, UR6 ;  /* 0x0000000600007c02 */ /* 0x000fce0008000f00 */
.L_x_160:
[----:B-1----:R1:W2:Y:S02]  /*a2a0*/  SYNCS.PHASECHK.TRANS64.TRYWAIT P1, [R0+URZ+0xf0], R3 ;  /* 0x0000f003000075a7 */ /* 0x0022a400080211ff */
[----:B--2---:R-:W-:Y:S05]  /*a2b0*/  @!P1 NANOSLEEP.SYNCS 0x989680 ;  /* 0x009896800000995d */ /* 0x004fea0003900000 */
[----:B------:R-:W2:Y:S02]  /*a2c0*/  @!P1 SYNCS.PHASECHK.TRANS64 P1, [R0+URZ+0xf0], R3 ;  /* 0x0000f003000095a7 */ /* 0x000ea400080210ff */
[----:B--2---:R-:W-:Y:S05]  /*a2d0*/  @!P1 BRA `(.L_x_160) ;  /* 0xfffffffc00f09947 */ /* 0x004fea000383ffff */
[----:B------:R-:W-:Y:S05]  /*a2e0*/  BRA `(.L_x_161) ;  /* 0xffffff9400dc7947 */ /* 0x000fea000383ffff */
.L_x_74:
[----:B----4-:R4:W1:Y:S02]  /*a2f0*/  SYNCS.PHASECHK.TRANS64.TRYWAIT P0, [R0+URZ+0x90], R3 ;  /* 0x00009003000075a7 */ /* 0x01086400080011ff */
[----:B-1----:R-:W-:Y:S05]  /*a300*/  @!P0 NANOSLEEP.SYNCS 0x989680 ;  /* 0x009896800000895d */ /* 0x002fea0003900000 */
[----:B------:R-:W1:Y:S02]  /*a310*/  @!P0 SYNCS.PHASECHK.TRANS64 P0, [R0+URZ+0x90], R3 ;  /* 0x00009003000085a7 */ /* 0x000e6400080010ff */
[----:B-1----:R-:W-:Y:S05]  /*a320*/  @!P0 BRA `(.L_x_74) ;  /* 0xfffffffc00f08947 */ /* 0x002fea000383ffff */
[----:B------:R-:W-:Y:S05]  /*a330*/  BRA `(.L_x_162) ;  /* 0xffffff9800f87947 */ /* 0x000fea000383ffff */
.L_x_77:
[----:B------:R-:W-:Y:S07]  /*a340*/  MOV R0, UR6 ;  /* 0x0000000600007c02 */ /* 0x000fee0008000f00 */
.L_x_163:
[----:B-1----:R1:W4:Y:S02]  /*a350*/  SYNCS.PHASECHK.TRANS64.TRYWAIT P0, [R0+URZ+0x88], R3 ;  /* 0x00008803000075a7 */ /* 0x00232400080011ff */
[----:B----4-:R-:W-:Y:S05]  /*a360*/  @!P0 NANOSLEEP.SYNCS 0x989680 ;  /* 0x009896800000895d */ /* 0x010fea0003900000 */
[----:B------:R-:W4:Y:S02]  /*a370*/  @!P0 SYNCS.PHASECHK.TRANS64 P0, [R0+URZ+0x88], R3 ;  /* 0x00008803000085a7 */ /* 0x000f2400080010ff */
[----:B----4-:R-:W-:Y:S05]  /*a380*/  @!P0 BRA `(.L_x_163) ;  /* 0xfffffffc00f08947 */ /* 0x010fea000383ffff */
[----:B------:R-:W-:Y:S05]  /*a390*/  BRA `(.L_x_76) ;  /* 0xffffff9c00d87947 */ /* 0x000fea000383ffff */
.L_x_80:
[----:B------:R-:W-:Y:S07]  /*a3a0*/  MOV R0, UR6 ;  /* 0x0000000600007c02 */ /* 0x000fee0008000f00 */
.L_x_164:
[----:B-1----:R1:W2:Y:S02]  /*a3b0*/  SYNCS.PHASECHK.TRANS64.TRYWAIT P0, [R0+URZ+0x60], R11 ;  /* 0x0000600b000075a7 */ /* 0x0022a400080011ff */
[----:B--2---:R-:W-:Y:S05]  /*a3c0*/  @!P0 NANOSLEEP.SYNCS 0x989680 ;  /* 0x009896800000895d */ /* 0x004fea0003900000 */
[----:B------:R-:W2:Y:S02]  /*a3d0*/  @!P0 SYNCS.PHASECHK.TRANS64 P0, [R0+URZ+0x60], R11 ;  /* 0x0000600b000085a7 */ /* 0x000ea400080010ff */
[----:B--2---:R-:W-:Y:S05]  /*a3e0*/  @!P0 BRA `(.L_x_164) ;  /* 0xfffffffc00f08947 */ /* 0x004fea000383ffff */
[----:B------:R-:W-:Y:S05]  /*a3f0*/  BRA `(.L_x_165) ;  /* 0xffffffa000507947 */ /* 0x000fea000383ffff */
.L_x_81:
[----:B------:R-:W-:Y:S07]  /*a400*/  MOV R0, UR6 ;  /* 0x0000000600007c02 */ /* 0x000fee0008000f00 */
.L_x_166:
[----:B-1----:R1:W2:Y:S02]  /*a410*/  SYNCS.PHASECHK.TRANS64.TRYWAIT P0, [R0+URZ+0x68], R11 ;  /* 0x0000680b000075a7 */ /* 0x0022a400080011ff */
[----:B--2---:R-:W-:Y:S05]  /*a420*/  @!P0 NANOSLEEP.SYNCS 0x989680 ;  /* 0x009896800000895d */ /* 0x004fea0003900000 */
[----:B------:R-:W2:Y:S02]  /*a430*/  @!P0 SYNCS.PHASECHK.TRANS64 P0, [R0+URZ+0x68], R11 ;  /* 0x0000680b000085a7 */ /* 0x000ea400080010ff */
[----:B--2---:R-:W-:Y:S05]  /*a440*/  @!P0 BRA `(.L_x_166) ;  /* 0xfffffffc00f08947 */ /* 0x004fea000383ffff */
[----:B------:R-:W-:Y:S05]  /*a450*/  BRA `(.L_x_167) ;  /* 0xffffffa000e07947 */ /* 0x000fea000383ffff */
.L_x_82:
[----:B------:R-:W-:Y:S07]  /*a460*/  MOV R0, UR6 ;  /* 0x0000000600007c02 */ /* 0x000fee0008000f00 */
.L_x_168:
[----:B-1----:R1:W2:Y:S02]  /*a470*/  SYNCS.PHASECHK.TRANS64.TRYWAIT P0, [R0+URZ+0x70], R11 ;  /* 0x0000700b000075a7 */ /* 0x0022a400080011ff */
[----:B--2---:R-:W-:Y:S05]  /*a480*/  @!P0 NANOSLEEP.SYNCS 0x989680 ;  /* 0x009896800000895d */ /* 0x004fea0003900000 */
[----:B------:R-:W2:Y:S02]  /*a490*/  @!P0 SYNCS.PHASECHK.TRANS64 P0, [R0+URZ+0x70], R11 ;  /* 0x0000700b000085a7 */ /* 0x000ea400080010ff */
[----:B--2---:R-:W-:Y:S05]  /*a4a0*/  @!P0 BRA `(.L_x_168) ;  /* 0xfffffffc00f08947 */ /* 0x004fea000383ffff */
[----:B------:R-:W-:Y:S05]  /*a4b0*/  BRA `(.L_x_169) ;  /* 0xffffffa400787947 */ /* 0x000fea000383ffff */
.L_x_83:
[----:B------:R-:W-:Y:S07]  /*a4c0*/  MOV R0, UR6 ;  /* 0x0000000600007c02 */ /* 0x000fee0008000f00 */
.L_x_170:
[----:B-1----:R1:W2:Y:S02]  /*a4d0*/  SYNCS.PHASECHK.TRANS64.TRYWAIT P0, [R0+URZ+0x78], R11 ;  /* 0x0000780b000075a7 */ /* 0x0022a400080011ff */
[----:B--2---:R-:W-:Y:S05]  /*a4e0*/  @!P0 NANOSLEEP.SYNCS 0x989680 ;  /* 0x009896800000895d */ /* 0x004fea0003900000 */
[----:B------:R-:W2:Y:S02]  /*a4f0*/  @!P0 SYNCS.PHASECHK.TRANS64 P0, [R0+URZ+0x78], R11 ;  /* 0x0000780b000085a7 */ /* 0x000ea400080010ff */
[----:B--2---:R-:W-:Y:S05]  /*a500*/  @!P0 BRA `(.L_x_170) ;  /* 0xfffffffc00f08947 */ /* 0x004fea000383ffff */
[----:B------:R-:W-:Y:S05]  /*a510*/  BRA `(.L_x_171) ;  /* 0xffffffa800507947 */ /* 0x000fea000383ffff */
.L_x_85:
[----:B------:R-:W-:-:S07]  /*a520*/  MOV R0, UR6 ;  /* 0x0000000600007c02 */ /* 0x000fce0008000f00 */
.L_x_172:
[----:B-1----:R1:W2:Y:S02]  /*a530*/  SYNCS.PHASECHK.TRANS64.TRYWAIT P0, [R0+URZ+0x60], R3 ;  /* 0x00006003000075a7 */ /* 0x0022a400080011ff */
[----:B--2---:R-:W-:Y:S05]  /*a540*/  @!P0 NANOSLEEP.SYNCS 0x989680 ;  /* 0x009896800000895d */ /* 0x004fea0003900000 */
[----:B------:R-:W2:Y:S02]  /*a550*/  @!P0 SYNCS.PHASECHK.TRANS64 P0, [R0+URZ+0x60], R3 ;  /* 0x00006003000085a7 */ /* 0x000ea400080010ff */
[----:B--2---:R-:W-:Y:S05]  /*a560*/  @!P0 BRA `(.L_x_172) ;  /* 0xfffffffc00f08947 */ /* 0x004fea000383ffff */
[----:B------:R-:W-:Y:S05]  /*a570*/  BRA `(.L_x_173) ;  /* 0xffffffac00107947 */ /* 0x000fea000383ffff */
.L_x_86:
[----:B-1----:R-:W-:-:S07]  /*a580*/  MOV R0, UR6 ;  /* 0x0000000600007c02 */ /* 0x002fce0008000f00 */
.L_x_174:
[----:B-1----:R1:W2:Y:S02]  /*a590*/  SYNCS.PHASECHK.TRANS64.TRYWAIT P0, [R0+URZ+0x68], R3 ;  /* 0x00006803000075a7 */ /* 0x0022a400080011ff */
[----:B--2---:R-:W-:Y:S05]  /*a5a0*/  @!P0 NANOSLEEP.SYNCS 0x989680 ;  /* 0x009896800000895d */ /* 0x004fea0003900000 */
[----:B------:R-:W2:Y:S02]  /*a5b0*/  @!P0 SYNCS.PHASECHK.TRANS64 P0, [R0+URZ+0x68], R3 ;  /* 0x00006803000085a7 */ /* 0x000ea400080010ff */
[----:B--2---:R-:W-:Y:S05]  /*a5c0*/  @!P0 BRA `(.L_x_174) ;  /* 0xfffffffc00f08947 */ /* 0x004fea000383ffff */
[----:B------:R-:W-:Y:S05]  /*a5d0*/  BRA `(.L_x_175) ;  /* 0xffffffac00007947 */ /* 0x000fea000383ffff */
.L_x_87:
[----:B-1----:R-:W-:-:S07]  /*a5e0*/  MOV R0, UR6 ;  /* 0x0000000600007c02 */ /* 0x002fce0008000f00 */
.L_x_176:
[----:B-1----:R1:W2:Y:S02]  /*a5f0*/  SYNCS.PHASECHK.TRANS64.TRYWAIT P0, [R0+URZ+0x70], R3 ;  /* 0x00007003000075a7 */ /* 0x0022a400080011ff */
[----:B--2---:R-:W-:Y:S05]  /*a600*/  @!P0 NANOSLEEP.SYNCS 0x989680 ;  /* 0x009896800000895d */ /* 0x004fea0003900000 */
[----:B------:R-:W2:Y:S02]  /*a610*/  @!P0 SYNCS.PHASECHK.TRANS64 P0, [R0+URZ+0x70], R3 ;  /* 0x00007003000085a7 */ /* 0x000ea400080010ff */
[----:B--2---:R-:W-:Y:S05]  /*a620*/  @!P0 BRA `(.L_x_176) ;  /* 0xfffffffc00f08947 */ /* 0x004fea000383ffff */
[----:B------:R-:W-:Y:S05]  /*a630*/  BRA `(.L_x_177) ;  /* 0xffffffa800f07947 */ /* 0x000fea000383ffff */
.L_x_89:
[----:B--2---:R2:W3:Y:S02]  /*a640*/  SYNCS.PHASECHK.TRANS64.TRYWAIT P0, [R0+URZ+0x90], R3 ;  /* 0x00009003000075a7 */ /* 0x0044e400080011ff */
[----:B---3--:R-:W-:Y:S05]  /*a650*/  @!P0 NANOSLEEP.SYNCS 0x989680 ;  /* 0x009896800000895d */ /* 0x008fea0003900000 */
[----:B------:R-:W3:Y:S02]  /*a660*/  @!P0 SYNCS.PHASECHK.TRANS64 P0, [R0+URZ+0x90], R3 ;  /* 0x00009003000085a7 */ /* 0x000ee400080010ff */
[----:B---3--:R-:W-:Y:S05]  /*a670*/  @!P0 BRA `(.L_x_89) ;  /* 0xfffffffc00f08947 */ /* 0x008fea000383ffff */
[----:B------:R-:W-:Y:S05]  /*a680*/  BRA `(.L_x_178) ;  /* 0xffffffac00b87947 */ /* 0x000fea000383ffff */
.L_x_100:
[----:B-1----:R-:W-:Y:S04]  /*a690*/  MOV R0, UR48 ;  /* 0x0000003000007c02 */ /* 0x002fe80008000f00 */
[----:B------:R1:W3:Y:S03]  /*a6a0*/  SYNCS.PHASECHK.TRANS64.TRYWAIT P1, [R0+URZ+0x40], R5 ;  /* 0x00004005000075a7 */ /* 0x0002e600080211ff */
[----:B---3--:R-:W-:Y:S05]  /*a6b0*/  @!P1 NANOSLEEP.SYNCS 0x989680 ;  /* 0x009896800000995d */ /* 0x008fea0003900000 */
[----:B------:R-:W3:Y:S02]  /*a6c0*/  @!P1 SYNCS.PHASECHK.TRANS64 P1, [R0+URZ+0x40], R5 ;  /* 0x00004005000095a7 */ /* 0x000ee400080210ff */
[----:B---3--:R-:W-:Y:S05]  /*a6d0*/  @!P1 BRA `(.L_x_100) ;  /* 0xfffffffc00ec9947 */ /* 0x008fea000383ffff */
[----:B------:R-:W-:Y:S05]  /*a6e0*/  BRA `(.L_x_99) ;  /* 0xffffffbc000c7947 */ /* 0x000fea000383ffff */
.L_x_102:
[----:B-1----:R1:W4:Y:S02]  /*a6f0*/  SYNCS.PHASECHK.TRANS64.TRYWAIT P0, [R110+URZ+0xb0], R3 ;  /* 0x0000b0036e0075a7 */ /* 0x00232400080011ff */
[----:B----4-:R-:W-:Y:S05]  /*a700*/  @!P0 NANOSLEEP.SYNCS 0x989680 ;  /* 0x009896800000895d */ /* 0x010fea0003900000 */
[----:B------:R-:W4:Y:S02]  /*a710*/  @!P0 SYNCS.PHASECHK.TRANS64 P0, [R110+URZ+0xb0], R3 ;  /* 0x0000b0036e0085a7 */ /* 0x000f2400080010ff */
[----:B----4-:R-:W-:Y:S05]  /*a720*/  @!P0 BRA `(.L_x_102) ;  /* 0xfffffffc00f08947 */ /* 0x010fea000383ffff */
[----:B------:R-:W-:Y:S05]  /*a730*/  BRA `(.L_x_101) ;  /* 0xffffffbc00a47947 */ /* 0x000fea000383ffff */
.L_x_111:
[----:B-1----:R1:W2:Y:S02]  /*a740*/  SYNCS.PHASECHK.TRANS64.TRYWAIT P0, [R3+URZ+0x40], R0 ;  /* 0x00004000030075a7 */ /* 0x0022a400080011ff */
[----:B--2---:R-:W-:Y:S05]  /*a750*/  @!P0 NANOSLEEP.SYNCS 0x989680 ;  /* 0x009896800000895d */ /* 0x004fea0003900000 */
[----:B------:R-:W2:Y:S02]  /*a760*/  @!P0 SYNCS.PHASECHK.TRANS64 P0, [R3+URZ+0x40], R0 ;  /* 0x00004000030085a7 */ /* 0x000ea400080010ff */
[----:B--2---:R-:W-:Y:S05]  /*a770*/  @!P0 BRA `(.L_x_111) ;  /* 0xfffffffc00f08947 */ /* 0x004fea000383ffff */
[----:B------:R-:W-:Y:S05]  /*a780*/  BRA `(.L_x_110) ;  /* 0xffffffc800607947 */ /* 0x000fea000383ffff */
.L_x_119:
[----:B-1----:R1:W2:Y:S02]  /*a790*/  SYNCS.PHASECHK.TRANS64.TRYWAIT P0, [R3+URZ+0x40], R6 ;  /* 0x00004006030075a7 */ /* 0x0022a400080011ff */
[----:B--2---:R-:W-:Y:S05]  /*a7a0*/  @!P0 NANOSLEEP.SYNCS 0x989680 ;  /* 0x009896800000895d */ /* 0x004fea0003900000 */
[----:B------:R-:W2:Y:S02]  /*a7b0*/  @!P0 SYNCS.PHASECHK.TRANS64 P0, [R3+URZ+0x40], R6 ;  /* 0x00004006030085a7 */ /* 0x000ea400080010ff */
[----:B--2---:R-:W-:Y:S05]  /*a7c0*/  @!P0 BRA `(.L_x_119) ;  /* 0xfffffffc00f08947 */ /* 0x004fea000383ffff */
[----:B------:R-:W-:Y:S05]  /*a7d0*/  BRA `(.L_x_118) ;  /* 0xffffffd400c07947 */ /* 0x000fea000383ffff */
.L_x_127:
[----:B-1----:R1:W2:Y:S02]  /*a7e0*/  SYNCS.PHASECHK.TRANS64.TRYWAIT P0, [R114+URZ+0x40], R3 ;  /* 0x00004003720075a7 */ /* 0x0022a400080011ff */
[----:B--2---:R-:W-:Y:S05]  /*a7f0*/  @!P0 NANOSLEEP.SYNCS 0x989680 ;  /* 0x009896800000895d */ /* 0x004fea0003900000 */
[----:B------:R-:W2:Y:S02]  /*a800*/  @!P0 SYNCS.PHASECHK.TRANS64 P0, [R114+URZ+0x40], R3 ;  /* 0x00004003720085a7 */ /* 0x000ea400080010ff */
[----:B--2---:R-:W-:Y:S05]  /*a810*/  @!P0 BRA `(.L_x_127) ;  /* 0xfffffffc00f08947 */ /* 0x004fea000383ffff */
[----:B------:R-:W-:Y:S05]  /*a820*/  BRA `(.L_x_126) ;  /* 0xffffffe400207947 */ /* 0x000fea000383ffff */
        .weak           $__internal_0_$__cuda_sm10x_tcgen05_guardrail_trap_col_being_dealloced_not_returned_by_alloc
        .type           $__internal_0_$__cuda_sm10x_tcgen05_guardrail_trap_col_being_dealloced_not_returned_by_alloc,@function
        .size           $__internal_0_$__cuda_sm10x_tcgen05_guardrail_trap_col_being_dealloced_not_returned_by_alloc,($__internal_1_$__cuda_sm10x_tcgen05_guardrail_trap_phase_invalid_during_alloc - $__internal_0_$__cuda_sm10x_tcgen05_guardrail_trap_col_being_dealloced_not_returned_by_alloc)
$__internal_0_$__cuda_sm10x_tcgen05_guardrail_trap_col_being_dealloced_not_returned_by_alloc:
[----:B------:R-:W-:Y:S05]  /*a830*/  BPT.TRAP 0x1 ;  /* 0x000000040000795c */ /* 0x000fea0000300000 */
[----:B------:R-:W-:-:S04]  /*a840*/  HFMA2 R3, -RZ, RZ, 0, 0 ;  /* 0x00000000ff037431 */ /* 0x000fc800000001ff */
[----:B------:R-:W-:Y:S05]  /*a850*/  RET.REL.NODEC R2 `(_ZN7cutlass13device_kernelINS_4gemm6kernel13GemmUniversalIN4cute5tupleIJiiiiEEENS1_10collective13CollectiveMmaINS1_41MainloopSm100TmaUmmaWarpSpecializedSparseILi4ELi2ELi2ENS5_IJNS4_1CILi2EEENSA_ILi1EEESC_EEEEENS5_IJNSA_ILi256EEENSA_ILi128EEESG_EEENS_10bfloat16_tENS5_IJNS4_6LayoutINS5_IJiNS5_IJSB_iEEEiEEENS5_IJlNS5_IJSC_SB_EEElEEEEENSJ_INS5_IJNS5_IJNS5_IJNSA_ILi8EEESB_SP_EEEiEEENS5_IJNS5_IJNSA_ILi16EEESB_NSA_ILi4EEEEEEiEEEiEEENS5_IJNS5_IJNS5_IJSG_SS_NSA_ILi2048EEEEEENSA_ILi16384EEEEEENS5_IJNS5_IJSC_NSA_ILi1024EEENSA_ILi32EEEEEElEEElEEEEEEEESI_NS5_IJlSC_lEEENS4_8TiledMMAINS4_8MMA_AtomIJNS4_33SM100_MMA_F16BF16_2x1SM_SS_SPARSEISI_SI_fLi256ELi128ELNS4_4UMMA5MajorE0ELS1D_0ELNS1C_7ScaleInE0ELS1E_0EEEEEENSJ_INS5_IJSC_SC_SC_EEENS5_IJNSA_ILi0EEES1I_S1I_EEEEENS5_IJNS4_10UnderscoreES1L_S1L_EEEEENS4_18SM100_TMA_2SM_LOADENS4_14ComposedLayoutINS4_7SwizzleILi3ELi4ELi3EEENS4_25smem_sparse_ptr_flag_bitsILi2ELi16EEENSJ_INS5_IJNS5_IJSC_SP_EEENS5_IJSB_NSA_ILi64EEEEEEEEENS5_IJNS5_IJS1I_SG_EEESM_EEEEEEEvNS4_8identityES1O_NS1P_IS1R_NS4_18smem_ptr_flag_bitsILi16EEENSJ_INS5_IJSP_S1V_EEENS5_IJS1V_SC_EEEEEEEvS22_EENS_8epilogue10collective18CollectiveEpilogueINS2A_23Sm100TmaWarpSpecializedILi4ELi2ELi32ELb1ELb0EEEJNS5_IJSG_SG_SG_EEENS5_IJNSJ_ISG_SC_EENSJ_IS12_SC_EEEEEfNS5_IJSC_llEEEfS2J_NS2A_6fusion15FusionCallbacksIS2E_NS2K_17LinearCombinationIffffLNS_15FloatRoundStyleE2EEES2F_S2I_JEEENS4_5SM1004TMEM4LOAD26SM100_TMEM_LOAD_32dp32b32xENS4_13SM90_TMA_LOADENS1P_INS1Q_ILi2ELi5ELi2EEENS23_ILi32EEENSJ_INS5_IJS12_ST_EEENS5_IJSC_S12_EEEEEEENS4_39AutoVectorizingCopyWithAssumedAlignmentILi128EEENS4_14SM90_TMA_STOREES30_S32_S32_EEEvvEEEEvNT_6ParamsE) ;  /* 0xffffff5402e87950 */ /* 0x000fea0003c3ffff */
        .weak           $__internal_1_$__cuda_sm10x_tcgen05_guardrail_trap_phase_invalid_during_alloc
        .type           $__internal_1_$__cuda_sm10x_tcgen05_guardrail_trap_phase_invalid_during_alloc,@function
        .size           $__internal_1_$__cuda_sm10x_tcgen05_guardrail_trap_phase_invalid_during_alloc,($__internal_2_$__cuda_sm10x_tcgen05_guardrail_trap_unallocated_columns_being_dealloced - $__internal_1_$__cuda_sm10x_tcgen05_guardrail_trap_phase_invalid_during_alloc)
$__internal_1_$__cuda_sm10x_tcgen05_guardrail_trap_phase_invalid_during_alloc:
[----:B------:R-:W-:Y:S05]  /*a860*/  BPT.TRAP 0x1 ;  /* 0x000000040000795c */ /* 0x000fea0000300000 */
[----:B------:R-:W-:-:S04]  /*a870*/  MOV R3, 0x0 ;  /* 0x0000000000037802 */ /* 0x000fc80000000f00 */
[----:B------:R-:W-:Y:S05]  /*a880*/  RET.REL.NODEC R2 `(_ZN7cutlass13device_kernelINS_4gemm6kernel13GemmUniversalIN4cute5tupleIJiiiiEEENS1_10collective13CollectiveMmaINS1_41MainloopSm100TmaUmmaWarpSpecializedSparseILi4ELi2ELi2ENS5_IJNS4_1CILi2EEENSA_ILi1EEESC_EEEEENS5_IJNSA_ILi256EEENSA_ILi128EEESG_EEENS_10bfloat16_tENS5_IJNS4_6LayoutINS5_IJiNS5_IJSB_iEEEiEEENS5_IJlNS5_IJSC_SB_EEElEEEEENSJ_INS5_IJNS5_IJNS5_IJNSA_ILi8EEESB_SP_EEEiEEENS5_IJNS5_IJNSA_ILi16EEESB_NSA_ILi4EEEEEEiEEEiEEENS5_IJNS5_IJNS5_IJSG_SS_NSA_ILi2048EEEEEENSA_ILi16384EEEEEENS5_IJNS5_IJSC_NSA_ILi1024EEENSA_ILi32EEEEEElEEElEEEEEEEESI_NS5_IJlSC_lEEENS4_8TiledMMAINS4_8MMA_AtomIJNS4_33SM100_MMA_F16BF16_2x1SM_SS_SPARSEISI_SI_fLi256ELi128ELNS4_4UMMA5MajorE0ELS1D_0ELNS1C_7ScaleInE0ELS1E_0EEEEEENSJ_INS5_IJSC_SC_SC_EEENS5_IJNSA_ILi0EEES1I_S1I_EEEEENS5_IJNS4_10UnderscoreES1L_S1L_EEEEENS4_18SM100_TMA_2SM_LOADENS4_14ComposedLayoutINS4_7SwizzleILi3ELi4ELi3EEENS4_25smem_sparse_ptr_flag_bitsILi2ELi16EEENSJ_INS5_IJNS5_IJSC_SP_EEENS5_IJSB_NSA_ILi64EEEEEEEEENS5_IJNS5_IJS1I_SG_EEESM_EEEEEEEvNS4_8identityES1O_NS1P_IS1R_NS4_18smem_ptr_flag_bitsILi16EEENSJ_INS5_IJSP_S1V_EEENS5_IJS1V_SC_EEEEEEEvS22_EENS_8epilogue10collective18CollectiveEpilogueINS2A_23Sm100TmaWarpSpecializedILi4ELi2ELi32ELb1ELb0EEEJNS5_IJSG_SG_SG_EEENS5_IJNSJ_ISG_SC_EENSJ_IS12_SC_EEEEEfNS5_IJSC_llEEEfS2J_NS2A_6fusion15FusionCallbacksIS2E_NS2K_17LinearCombinationIffffLNS_15FloatRoundStyleE2EEES2F_S2I_JEEENS4_5SM1004TMEM4LOAD26SM100_TMEM_LOAD_32dp32b32xENS4_13SM90_TMA_LOADENS1P_INS1Q_ILi2ELi5ELi2EEENS23_ILi32EEENSJ_INS5_IJS12_ST_EEENS5_IJSC_S12_EEEEEEENS4_39AutoVectorizingCopyWithAssumedAlignmentILi128EEENS4_14SM90_TMA_STOREES30_S32_S32_EEEvvEEEEvNT_6ParamsE) ;  /* 0xffffff5402dc7950 */ /* 0x000fea0003c3ffff */
        .weak           $__internal_2_$__cuda_sm10x_tcgen05_guardrail_trap_unallocated_columns_being_dealloced
        .type           $__internal_2_$__cuda_sm10x_tcgen05_guardrail_trap_unallocated_columns_being_dealloced,@function
        .size           $__internal_2_$__cuda_sm10x_tcgen05_guardrail_trap_unallocated_columns_being_dealloced,(.L_x_180 - $__internal_2_$__cuda_sm10x_tcgen05_guardrail_trap_unallocated_columns_being_dealloced)
$__internal_2_$__cuda_sm10x_tcgen05_guardrail_trap_unallocated_columns_being_dealloced:
[----:B------:R-:W-:Y:S05]  /*a890*/  BPT.TRAP 0x1 ;  /* 0x000000040000795c */ /* 0x000fea0000300000 */
[----:B------:R-:W-:-:S04]  /*a8a0*/  HFMA2 R3, -RZ, RZ, 0, 0 ;  /* 0x00000000ff037431 */ /* 0x000fc800000001ff */
[----:B------:R-:W-:Y:S05]  /*a8b0*/  RET.REL.NODEC R2 `(_ZN7cutlass13device_kernelINS_4gemm6kernel13GemmUniversalIN4cute5tupleIJiiiiEEENS1_10collective13CollectiveMmaINS1_41MainloopSm100TmaUmmaWarpSpecializedSparseILi4ELi2ELi2ENS5_IJNS4_1CILi2EEENSA_ILi1EEESC_EEEEENS5_IJNSA_ILi256EEENSA_ILi128EEESG_EEENS_10bfloat16_tENS5_IJNS4_6LayoutINS5_IJiNS5_IJSB_iEEEiEEENS5_IJlNS5_IJSC_SB_EEElEEEEENSJ_INS5_IJNS5_IJNS5_IJNSA_ILi8EEESB_SP_EEEiEEENS5_IJNS5_IJNSA_ILi16EEESB_NSA_ILi4EEEEEEiEEEiEEENS5_IJNS5_IJNS5_IJSG_SS_NSA_ILi2048EEEEEENSA_ILi16384EEEEEENS5_IJNS5_IJSC_NSA_ILi1024EEENSA_ILi32EEEEEElEEElEEEEEEEESI_NS5_IJlSC_lEEENS4_8TiledMMAINS4_8MMA_AtomIJNS4_33SM100_MMA_F16BF16_2x1SM_SS_SPARSEISI_SI_fLi256ELi128ELNS4_4UMMA5MajorE0ELS1D_0ELNS1C_7ScaleInE0ELS1E_0EEEEEENSJ_INS5_IJSC_SC_SC_EEENS5_IJNSA_ILi0EEES1I_S1I_EEEEENS5_IJNS4_10UnderscoreES1L_S1L_EEEEENS4_18SM100_TMA_2SM_LOADENS4_14ComposedLayoutINS4_7SwizzleILi3ELi4ELi3EEENS4_25smem_sparse_ptr_flag_bitsILi2ELi16EEENSJ_INS5_IJNS5_IJSC_SP_EEENS5_IJSB_NSA_ILi64EEEEEEEEENS5_IJNS5_IJS1I_SG_EEESM_EEEEEEEvNS4_8identityES1O_NS1P_IS1R_NS4_18smem_ptr_flag_bitsILi16EEENSJ_INS5_IJSP_S1V_EEENS5_IJS1V_SC_EEEEEEEvS22_EENS_8epilogue10collective18CollectiveEpilogueINS2A_23Sm100TmaWarpSpecializedILi4ELi2ELi32ELb1ELb0EEEJNS5_IJSG_SG_SG_EEENS5_IJNSJ_ISG_SC_EENSJ_IS12_SC_EEEEEfNS5_IJSC_llEEEfS2J_NS2A_6fusion15FusionCallbacksIS2E_NS2K_17LinearCombinationIffffLNS_15FloatRoundStyleE2EEES2F_S2I_JEEENS4_5SM1004TMEM4LOAD26SM100_TMEM_LOAD_32dp32b32xENS4_13SM90_TMA_LOADENS1P_INS1Q_ILi2ELi5ELi2EEENS23_ILi32EEENSJ_INS5_IJS12_ST_EEENS5_IJSC_S12_EEEEEEENS4_39AutoVectorizingCopyWithAssumedAlignmentILi128EEENS4_14SM90_TMA_STOREES30_S32_S32_EEEvvEEEEvNT_6ParamsE) ;  /* 0xffffff5402d07950 */ /* 0x000fea0003c3ffff */
.L_x_179:
[----:B------:R-:W-:-:S00]  /*a8c0*/  BRA `(.L_x_179) ;  /* 0xfffffffc00fc7947 */ /* 0x000fc0000383ffff */
[----:B------:R-:W-:-:S00]  /*a8d0*/  NOP ;  /* 0x0000000000007918 */ /* 0x000fc00000000000 */
        /* <DEDUP_REMOVED lines=10> */
.L_x_180:


//--------------------- .nv.global.init           --------------------------
	.section	.nv.global.init,"aw",@progbits
.nv.global.init:
	.type		$str$27,@object
	.size		$str$27,($str$28 - $str$27)
$str$27:
        /*0000*/ 	.byte	0x28, 0x61, 0x64, 0x64, 0x72, 0x65, 0x73, 0x73, 0x20, 0x26, 0x20, 0x6d, 0x61, 0x73, 0x6b, 0x29
        /*0010*/ 	.byte	0x20, 0x3d, 0x3d, 0x20, 0x30, 0x00
	.type		$str$28,@object
	.size		$str$28,($str$26 - $str$28)
$str$28:
        /*0016*/ 	.byte	0x2f, 0x74, 0x6d, 0x70, 0x2f, 0x63, 0x75, 0x74, 0x6c, 0x61, 0x73, 0x73, 0x5f, 0x73, 0x77, 0x65
        /*0026*/ 	.byte	0x65, 0x70, 0x5f, 0x73, 0x72, 0x63, 0x2f, 0x69, 0x6e, 0x63, 0x6c, 0x75, 0x64, 0x65, 0x2f, 0x63
        /*0036*/ 	.byte	0x75, 0x74, 0x65, 0x2f, 0x70, 0x6f, 0x69, 0x6e, 0x74, 0x65, 0x72, 0x5f, 0x66, 0x6c, 0x61, 0x67
        /*0046*/ 	.byte	0x67, 0x65, 0x64, 0x2e, 0x68, 0x70, 0x70, 0x00
	.type		$str$26,@object
	.size		$str$26,($str$25 - $str$26)
$str$26:
        /*004e*/ 	.byte	0x2f, 0x74, 0x6d, 0x70, 0x2f, 0x63, 0x75, 0x74, 0x6c, 0x61, 0x73, 0x73, 0x5f, 0x73, 0x77, 0x65
        /*005e*/ 	.byte	0x65, 0x70, 0x5f, 0x73, 0x72, 0x63, 0x2f, 0x69, 0x6e, 0x63, 0x6c, 0x75, 0x64, 0x65, 0x2f, 0x63
        /*006e*/ 	.byte	0x75, 0x74, 0x65, 0x2f, 0x61, 0x74, 0x6f, 0x6d, 0x2f, 0x63, 0x6f, 0x70, 0x79, 0x5f, 0x74, 0x72
        /*007e*/ 	.byte	0x61, 0x69, 0x74, 0x73, 0x5f, 0x73, 0x6d, 0x31, 0x30, 0x30, 0x2e, 0x68, 0x70, 0x70, 0x00
	.type		$str$25,@object
	.size		$str$25,(__unnamed_1 - $str$25)
$str$25:
        /*008d*/ 	.byte	0x28, 0x28, 0x75, 0x69, 0x6e, 0x74, 0x33, 0x32, 0x5f, 0x74, 0x28, 0x74, 0x68, 0x72, 0x65, 0x61
        /*009d*/ 	.byte	0x64, 0x49, 0x64, 0x78, 0x2e, 0x78, 0x29, 0x20, 0x2f, 0x20, 0x33, 0x32, 0x29, 0x20, 0x25, 0x20
        /*00ad*/ 	.byte	0x34, 0x29, 0x20, 0x3d, 0x3d, 0x20, 0x28, 0x28, 0x28, 0x74, 0x6d, 0x65, 0x6d, 0x5f, 0x61, 0x64
        /*00bd*/ 	.byte	0x64, 0x72, 0x20, 0x3e, 0x3e, 0x20, 0x31, 0x36, 0x29, 0x20, 0x2f, 0x20, 0x33, 0x32, 0x29, 0x20
        /*00cd*/ 	.byte	0x25, 0x20, 0x34, 0x29, 0x00
	.type		__unnamed_1,@object
	.size		__unnamed_1,(__unnamed_2 - __unnamed_1)
__unnamed_1:
        /*00d2*/ 	.byte	0x61, 0x75, 0x74, 0x6f, 0x20, 0x63, 0x75, 0x74, 0x65, 0x3a, 0x3a, 0x61, 0x73, 0x5f, 0x70, 0x6f
        /* <DEDUP_REMOVED lines=23> */
        /*0252*/ 	.byte	0x3a, 0x3a, 0x43, 0x3c, 0x34, 0x30, 0x39, 0x36, 0x3e, 0x3e, 0x3e, 0x3e, 0x5d, 0x00
	.type		__unnamed_2,@object
	.size		__unnamed_2,(.L_2 - __unnamed_2)
__unnamed_2:
        /* <DEDUP_REMOVED lines=42> */
        /*0500*/ 	.byte	0x3e, 0x5d, 0x00
.L_2:


//--------------------- .nv.shared._ZN7cutlass13device_kernelINS_4gemm6kernel13GemmUniversalIN4cute5tupleIJiiiiEEENS1_10collective13CollectiveMmaINS1_41MainloopSm100TmaUmmaWarpSpecializedSparseILi4ELi2ELi2ENS5_IJNS4_1CILi2EEENSA_ILi1EEESC_EEEEENS5_IJNSA_ILi256EEENSA_ILi128EEESG_EEENS_10bfloat16_tENS5_IJNS4_6LayoutINS5_IJiNS5_IJSB_iEEEiEEENS5_IJlNS5_IJSC_SB_EEElEEEEENSJ_INS5_IJNS5_IJNS5_IJNSA_ILi8EEESB_SP_EEEiEEENS5_IJNS5_IJNSA_ILi16EEESB_NSA_ILi4EEEEEEiEEEiEEENS5_IJNS5_IJNS5_IJSG_SS_NSA_ILi2048EEEEEENSA_ILi16384EEEEEENS5_IJNS5_IJSC_NSA_ILi1024EEENSA_ILi32EEEEEElEEElEEEEEEEESI_NS5_IJlSC_lEEENS4_8TiledMMAINS4_8MMA_AtomIJNS4_33SM100_MMA_F16BF16_2x1SM_SS_SPARSEISI_SI_fLi256ELi128ELNS4_4UMMA5MajorE0ELS1D_0ELNS1C_7ScaleInE0ELS1E_0EEEEEENSJ_INS5_IJSC_SC_SC_EEENS5_IJNSA_ILi0EEES1I_S1I_EEEEENS5_IJNS4_10UnderscoreES1L_S1L_EEEEENS4_18SM100_TMA_2SM_LOADENS4_14ComposedLayoutINS4_7SwizzleILi3ELi4ELi3EEENS4_25smem_sparse_ptr_flag_bitsILi2ELi16EEENSJ_INS5_IJNS5_IJSC_SP_EEENS5_IJSB_NSA_ILi64EEEEEEEEENS5_IJNS5_IJS1I_SG_EEESM_EEEEEEEvNS4_8identityES1O_NS1P_IS1R_NS4_18smem_ptr_flag_bitsILi16EEENSJ_INS5_IJSP_S1V_EEENS5_IJS1V_SC_EEEEEEEvS22_EENS_8epilogue10collective18CollectiveEpilogueINS2A_23Sm100TmaWarpSpecializedILi4ELi2ELi32ELb1ELb0EEEJNS5_IJSG_SG_SG_EEENS5_IJNSJ_ISG_SC_EENSJ_IS12_SC_EEEEEfNS5_IJSC_llEEEfS2J_NS2A_6fusion15FusionCallbacksIS2E_NS2K_17LinearCombinationIffffLNS_15FloatRoundStyleE2EEES2F_S2I_JEEENS4_5SM1004TMEM4LOAD26SM100_TMEM_LOAD_32dp32b32xENS4_13SM90_TMA_LOADENS1P_INS1Q_ILi2ELi5ELi2EEENS23_ILi32EEENSJ_INS5_IJS12_ST_EEENS5_IJSC_S12_EEEEEEENS4_39AutoVectorizingCopyWithAssumedAlignmentILi128EEENS4_14SM90_TMA_STOREES30_S32_S32_EEEvvEEEEvNT_6ParamsE --------------------------
	.section	.nv.shared._ZN7cutlass13device_kernelINS_4gemm6kernel13GemmUniversalIN4cute5tupleIJiiiiEEENS1_10collective13CollectiveMmaINS1_41MainloopSm100TmaUmmaWarpSpecializedSparseILi4ELi2ELi2ENS5_IJNS4_1CILi2EEENSA_ILi1EEESC_EEEEENS5_IJNSA_ILi256EEENSA_ILi128EEESG_EEENS_10bfloat16_tENS5_IJNS4_6LayoutINS5_IJiNS5_IJSB_iEEEiEEENS5_IJlNS5_IJSC_SB_EEElEEEEENSJ_INS5_IJNS5_IJNS5_IJNSA_ILi8EEESB_SP_EEEiEEENS5_IJNS5_IJNSA_ILi16EEESB_NSA_ILi4EEEEEEiEEEiEEENS5_IJNS5_IJNS5_IJSG_SS_NSA_ILi2048EEEEEENSA_ILi16384EEEEEENS5_IJNS5_IJSC_NSA_ILi1024EEENSA_ILi32EEEEEElEEElEEEEEEEESI_NS5_IJlSC_lEEENS4_8TiledMMAINS4_8MMA_AtomIJNS4_33SM100_MMA_F16BF16_2x1SM_SS_SPARSEISI_SI_fLi256ELi128ELNS4_4UMMA5MajorE0ELS1D_0ELNS1C_7ScaleInE0ELS1E_0EEEEEENSJ_INS5_IJSC_SC_SC_EEENS5_IJNSA_ILi0EEES1I_S1I_EEEEENS5_IJNS4_10UnderscoreES1L_S1L_EEEEENS4_18SM100_TMA_2SM_LOADENS4_14ComposedLayoutINS4_7SwizzleILi3ELi4ELi3EEENS4_25smem_sparse_ptr_flag_bitsILi2ELi16EEENSJ_INS5_IJNS5_IJSC_SP_EEENS5_IJSB_NSA_ILi64EEEEEEEEENS5_IJNS5_IJS1I_SG_EEESM_EEEEEEEvNS4_8identityES1O_NS1P_IS1R_NS4_18smem_ptr_flag_bitsILi16EEENSJ_INS5_IJSP_S1V_EEENS5_IJS1V_SC_EEEEEEEvS22_EENS_8epilogue10collective18CollectiveEpilogueINS2A_23Sm100TmaWarpSpecializedILi4ELi2ELi32ELb1ELb0EEEJNS5_IJSG_SG_SG_EEENS5_IJNSJ_ISG_SC_EENSJ_IS12_SC_EEEEEfNS5_IJSC_llEEEfS2J_NS2A_6fusion15FusionCallbacksIS2E_NS2K_17LinearCombinationIffffLNS_15FloatRoundStyleE2EEES2F_S2I_JEEENS4_5SM1004TMEM4LOAD26SM100_TMEM_LOAD_32dp32b32xENS4_13SM90_TMA_LOADENS1P_INS1Q_ILi2ELi5ELi2EEENS23_ILi32EEENSJ_INS5_IJS12_ST_EEENS5_IJSC_S12_EEEEEEENS4_39AutoVectorizingCopyWithAssumedAlignmentILi128EEENS4_14SM90_TMA_STOREES30_S32_S32_EEEvvEEEEvNT_6ParamsE,"aw",@nobits
	.sectionflags	@""
	.align	16
	.zero		1024


//--------------------- .nv.shared.reserved.0     --------------------------
	.section	.nv.shared.reserved.0,"aw",@nobits
	.weak		__nv_reservedSMEM_offset_0_alias
	.size		__nv_reservedSMEM_offset_0_alias, 0, 64
	.other		__nv_reservedSMEM_offset_0_alias,@"STO_CUDA_RESERVED_SHARED STV_DEFAULT"
__nv_reservedSMEM_offset_0_alias:
	.zero		0
.nv.shared.reserved.0:
	.zero		64
	.weak		__nv_reservedSMEM_tcgen05_partition
	.type		__nv_reservedSMEM_tcgen05_partition,@object
	.size		__nv_reservedSMEM_tcgen05_partition,(.L_0 - __nv_reservedSMEM_tcgen05_partition)
__nv_reservedSMEM_tcgen05_partition:
	.zero		32
.L_0:


//--------------------- .nv.global                --------------------------
	.section	.nv.global,"aw",@nobits
.nv.global:
	.type		_ZN39_INTERNAL_7ba5d9dc_4_k_cu_6831a56e_28674cute1_E,@object
	.size		_ZN39_INTERNAL_7ba5d9dc_4_k_cu_6831a56e_28674cute1_E,(_ZN39_INTERNAL_7ba5d9dc_4_k_cu_6831a56e_28674cuda3std3__45__cpo6cbeginE - _ZN39_INTERNAL_7ba5d9dc_4_k_cu_6831a56e_28674cute1_E)
_ZN39_INTERNAL_7ba5d9dc_4_k_cu_6831a56e_28674cute1_E:
	.zero		1
	.type		_ZN39_INTERNAL_7ba5d9dc_4_k_cu_6831a56e_28674cuda3std3__45__cpo6cbeginE,@object
	.size		_ZN39_INTERNAL_7ba5d9dc_4_k_cu_6831a56e_28674cuda3std3__45__cpo6cbeginE,(_ZN39_INTERNAL_7ba5d9dc_4_k_cu_6831a56e_28674cuda3std3__48in_placeE - _ZN39_INTERNAL_7ba5d9dc_4_k_cu_6831a56e_28674cuda3std3__45__cpo6cbeginE)
_ZN39_INTERNAL_7ba5d9dc_4_k_cu_6831a56e_28674cuda3std3__45__cpo6cbeginE:
	.zero		1
	.type		_ZN39_INTERNAL_7ba5d9dc_4_k_cu_6831a56e_28674cuda3std3__48in_placeE,@object
	.size		_ZN39_INTERNAL_7ba5d9dc_4_k_cu_6831a56e_28674cuda3std3__48in_placeE,(_ZN39_INTERNAL_7ba5d9dc_4_k_cu_6831a56e_28674cuda3std6ranges3__45__cpo9iter_moveE - _ZN39_INTERNAL_7ba5d9dc_4_k_cu_6831a56e_28674cuda3std3__48in_placeE)
_ZN39_INTERNAL_7ba5d9dc_4_k_cu_6831a56e_28674cuda3std3__48in_placeE:
	.zero		1
	.type		_ZN39_INTERNAL_7ba5d9dc_4_k_cu_6831a56e_28674cuda3std6ranges3__45__cpo9iter_moveE,@object
	.size		_ZN39_INTERNAL_7ba5d9dc_4_k_cu_6831a56e_28674cuda3std6ranges3__45__cpo9iter_moveE,(_ZN39_INTERNAL_7ba5d9dc_4_k_cu_6831a56e_28674cuda3std3__45__cpo5beginE - _ZN39_INTERNAL_7ba5d9dc_4_k_cu_6831a56e_28674cuda3std6ranges3__45__cpo9iter_moveE)
_ZN39_INTERNAL_7ba5d9dc_4_k_cu_6831a56e_28674cuda3std6ranges3__45__cpo9iter_moveE:
	.zero		1
	.type		_ZN39_INTERNAL_7ba5d9dc_4_k_cu_6831a56e_28674cuda3std3__45__cpo5beginE,@object
	.size		_ZN39_INTERNAL_7ba5d9dc_4_k_cu_6831a56e_28674cuda3std3__45__cpo5beginE,(_ZN39_INTERNAL_7ba5d9dc_4_k_cu_6831a56e_28674cuda3std3__441_GLOBAL__N__7ba5d9dc_4_k_cu_6831a56e_28676ignoreE - _ZN39_INTERNAL_7ba5d9dc_4_k_cu_6831a56e_28674cuda3std3__45__cpo5beginE)
_ZN39_INTERNAL_7ba5d9dc_4_k_cu_6831a56e_28674cuda3std3__45__cpo5beginE:
	.zero		1
	.type		_ZN39_INTERNAL_7ba5d9dc_4_k_cu_6831a56e_28674cuda3std3__441_GLOBAL__N__7ba5d9dc_4_k_cu_6831a56e_28676ignoreE,@object
	.size		_ZN39_INTERNAL_7ba5d9dc_4_k_cu_6831a56e_28674cuda3std3__441_GLOBAL__N__7ba5d9dc_4_k_cu_6831a56e_28676ignoreE,(_ZN39_INTERNAL_7ba5d9dc_4_k_cu_6831a56e_28674cute7productE - _ZN39_INTERNAL_7ba5d9dc_4_k_cu_6831a56e_28674cuda3std3__441_GLOBAL__N__7ba5d9dc_4_k_cu_6831a56e_28676ignoreE)
_ZN39_INTERNAL_7ba5d9dc_4_k_cu_6831a56e_28674cuda3std3__441_GLOBAL__N__7ba5d9dc_4_k_cu_6831a56e_28676ignoreE:
	.zero		1
	.type		_ZN39_INTERNAL_7ba5d9dc_4_k_cu_6831a56e_28674cute7productE,@object
	.size		_ZN39_INTERNAL_7ba5d9dc_4_k_cu_6831a56e_28674cute7productE,(_ZN39_INTERNAL_7ba5d9dc_4_k_cu_6831a56e_28674cuda3std3__45__cpo3endE - _ZN39_INTERNAL_7ba5d9dc_4_k_cu_6831a56e_28674cute7productE)
_ZN39_INTERNAL_7ba5d9dc_4_k_cu_6831a56e_28674cute7productE:
	.zero		1
	.type		_ZN39_INTERNAL_7ba5d9dc_4_k_cu_6831a56e_28674cuda3std3__45__cpo3endE,@object
	.size		_ZN39_INTERNAL_7ba5d9dc_4_k_cu_6831a56e_28674cuda3std3__45__cpo3endE,(_ZN39_INTERNAL_7ba5d9dc_4_k_cu_6831a56e_28674cuda3std3__419piecewise_constructE - _ZN39_INTERNAL_7ba5d9dc_4_k_cu_6831a56e_28674cuda3std3__45__cpo3endE)
_ZN39_INTERNAL_7ba5d9dc_4_k_cu_6831a56e_28674cuda3std3__45__cpo3endE:
	.zero		1
	.type		_ZN39_INTERNAL_7ba5d9dc_4_k_cu_6831a56e_28674cuda3std3__419piecewise_constructE,@object
	.size		_ZN39_INTERNAL_7ba5d9dc_4_k_cu_6831a56e_28674cuda3std3__419piecewise_constructE,(_ZN39_INTERNAL_7ba5d9dc_4_k_cu_6831a56e_28674cuda3std3__45__cpo4cendE - _ZN39_INTERNAL_7ba5d9dc_4_k_cu_6831a56e_28674cuda3std3__419piecewise_constructE)
_ZN39_INTERNAL_7ba5d9dc_4_k_cu_6831a56e_28674cuda3std3__419piecewise_constructE:
	.zero		1
	.type		_ZN39_INTERNAL_7ba5d9dc_4_k_cu_6831a56e_28674cuda3std3__45__cpo4cendE,@object
	.size		_ZN39_INTERNAL_7ba5d9dc_4_k_cu_6831a56e_28674cuda3std3__45__cpo4cendE,(_ZN39_INTERNAL_7ba5d9dc_4_k_cu_6831a56e_28674cuda3std6ranges3__45__cpo4swapE - _ZN39_INTERNAL_7ba5d9dc_4_k_cu_6831a56e_28674cuda3std3__45__cpo4cendE)
_ZN39_INTERNAL_7ba5d9dc_4_k_cu_6831a56e_28674cuda3std3__45__cpo4cendE:
	.zero		1
	.type		_ZN39_INTERNAL_7ba5d9dc_4_k_cu_6831a56e_28674cuda3std6ranges3__45__cpo4swapE,@object
	.size		_ZN39_INTERNAL_7ba5d9dc_4_k_cu_6831a56e_28674cuda3std6ranges3__45__cpo4swapE,(.L_10 - _ZN39_INTERNAL_7ba5d9dc_4_k_cu_6831a56e_28674cuda3std6ranges3__45__cpo4swapE)
_ZN39_INTERNAL_7ba5d9dc_4_k_cu_6831a56e_28674cuda3std6ranges3__45__cpo4swapE:
	.zero		1
.L_10:


//--------------------- .nv.constant0._ZN7cutlass13device_kernelINS_4gemm6kernel13GemmUniversalIN4cute5tupleIJiiiiEEENS1_10collective13CollectiveMmaINS1_41MainloopSm100TmaUmmaWarpSpecializedSparseILi4ELi2ELi2ENS5_IJNS4_1CILi2EEENSA_ILi1EEESC_EEEEENS5_IJNSA_ILi256EEENSA_ILi128EEESG_EEENS_10bfloat16_tENS5_IJNS4_6LayoutINS5_IJiNS5_IJSB_iEEEiEEENS5_IJlNS5_IJSC_SB_EEElEEEEENSJ_INS5_IJNS5_IJNS5_IJNSA_ILi8EEESB_SP_EEEiEEENS5_IJNS5_IJNSA_ILi16EEESB_NSA_ILi4EEEEEEiEEEiEEENS5_IJNS5_IJNS5_IJSG_SS_NSA_ILi2048EEEEEENSA_ILi16384EEEEEENS5_IJNS5_IJSC_NSA_ILi1024EEENSA_ILi32EEEEEElEEElEEEEEEEESI_NS5_IJlSC_lEEENS4_8TiledMMAINS4_8MMA_AtomIJNS4_33SM100_MMA_F16BF16_2x1SM_SS_SPARSEISI_SI_fLi256ELi128ELNS4_4UMMA5MajorE0ELS1D_0ELNS1C_7ScaleInE0ELS1E_0EEEEEENSJ_INS5_IJSC_SC_SC_EEENS5_IJNSA_ILi0EEES1I_S1I_EEEEENS5_IJNS4_10UnderscoreES1L_S1L_EEEEENS4_18SM100_TMA_2SM_LOADENS4_14ComposedLayoutINS4_7SwizzleILi3ELi4ELi3EEENS4_25smem_sparse_ptr_flag_bitsILi2ELi16EEENSJ_INS5_IJNS5_IJSC_SP_EEENS5_IJSB_NSA_ILi64EEEEEEEEENS5_IJNS5_IJS1I_SG_EEESM_EEEEEEEvNS4_8identityES1O_NS1P_IS1R_NS4_18smem_ptr_flag_bitsILi16EEENSJ_INS5_IJSP_S1V_EEENS5_IJS1V_SC_EEEEEEEvS22_EENS_8epilogue10collective18CollectiveEpilogueINS2A_23Sm100TmaWarpSpecializedILi4ELi2ELi32ELb1ELb0EEEJNS5_IJSG_SG_SG_EEENS5_IJNSJ_ISG_SC_EENSJ_IS12_SC_EEEEEfNS5_IJSC_llEEEfS2J_NS2A_6fusion15FusionCallbacksIS2E_NS2K_17LinearCombinationIffffLNS_15FloatRoundStyleE2EEES2F_S2I_JEEENS4_5SM1004TMEM4LOAD26SM100_TMEM_LOAD_32dp32b32xENS4_13SM90_TMA_LOADENS1P_INS1Q_ILi2ELi5ELi2EEENS23_ILi32EEENSJ_INS5_IJS12_ST_EEENS5_IJSC_S12_EEEEEEENS4_39AutoVectorizingCopyWithAssumedAlignmentILi128EEENS4_14SM90_TMA_STOREES30_S32_S32_EEEvvEEEEvNT_6ParamsE --------------------------
	.section	.nv.constant0._ZN7cutlass13device_kernelINS_4gemm6kernel13GemmUniversalIN4cute5tupleIJiiiiEEENS1_10collective13CollectiveMmaINS1_41MainloopSm100TmaUmmaWarpSpecializedSparseILi4ELi2ELi2ENS5_IJNS4_1CILi2EEENSA_ILi1EEESC_EEEEENS5_IJNSA_ILi256EEENSA_ILi128EEESG_EEENS_10bfloat16_tENS5_IJNS4_6LayoutINS5_IJiNS5_IJSB_iEEEiEEENS5_IJlNS5_IJSC_SB_EEElEEEEENSJ_INS5_IJNS5_IJNS5_IJNSA_ILi8EEESB_SP_EEEiEEENS5_IJNS5_IJNSA_ILi16EEESB_NSA_ILi4EEEEEEiEEEiEEENS5_IJNS5_IJNS5_IJSG_SS_NSA_ILi2048EEEEEENSA_ILi16384EEEEEENS5_IJNS5_IJSC_NSA_ILi1024EEENSA_ILi32EEEEEElEEElEEEEEEEESI_NS5_IJlSC_lEEENS4_8TiledMMAINS4_8MMA_AtomIJNS4_33SM100_MMA_F16BF16_2x1SM_SS_SPARSEISI_SI_fLi256ELi128ELNS4_4UMMA5MajorE0ELS1D_0ELNS1C_7ScaleInE0ELS1E_0EEEEEENSJ_INS5_IJSC_SC_SC_EEENS5_IJNSA_ILi0EEES1I_S1I_EEEEENS5_IJNS4_10UnderscoreES1L_S1L_EEEEENS4_18SM100_TMA_2SM_LOADENS4_14ComposedLayoutINS4_7SwizzleILi3ELi4ELi3EEENS4_25smem_sparse_ptr_flag_bitsILi2ELi16EEENSJ_INS5_IJNS5_IJSC_SP_EEENS5_IJSB_NSA_ILi64EEEEEEEEENS5_IJNS5_IJS1I_SG_EEESM_EEEEEEEvNS4_8identityES1O_NS1P_IS1R_NS4_18smem_ptr_flag_bitsILi16EEENSJ_INS5_IJSP_S1V_EEENS5_IJS1V_SC_EEEEEEEvS22_EENS_8epilogue10collective18CollectiveEpilogueINS2A_23Sm100TmaWarpSpecializedILi4ELi2ELi32ELb1ELb0EEEJNS5_IJSG_SG_SG_EEENS5_IJNSJ_ISG_SC_EENSJ_IS12_SC_EEEEEfNS5_IJSC_llEEEfS2J_NS2A_6fusion15FusionCallbacksIS2E_NS2K_17LinearCombinationIffffLNS_15FloatRoundStyleE2EEES2F_S2I_JEEENS4_5SM1004TMEM4LOAD26SM100_TMEM_LOAD_32dp32b32xENS4_13SM90_TMA_LOADENS1P_INS1Q_ILi2ELi5ELi2EEENS23_ILi32EEENSJ_INS5_IJS12_ST_EEENS5_IJSC_S12_EEEEEEENS4_39AutoVectorizingCopyWithAssumedAlignmentILi128EEENS4_14SM90_TMA_STOREES30_S32_S32_EEEvvEEEEvNT_6ParamsE,"a",@progbits
	.sectionflags	@""
	.align	4
.nv.constant0._ZN7cutlass13device_kernelINS_4gemm6kernel13GemmUniversalIN4cute5tupleIJiiiiEEENS1_10collective13CollectiveMmaINS1_41MainloopSm100TmaUmmaWarpSpecializedSparseILi4ELi2ELi2ENS5_IJNS4_1CILi2EEENSA_ILi1EEESC_EEEEENS5_IJNSA_ILi256EEENSA_ILi128EEESG_EEENS_10bfloat16_tENS5_IJNS4_6LayoutINS5_IJiNS5_IJSB_iEEEiEEENS5_IJlNS5_IJSC_SB_EEElEEEEENSJ_INS5_IJNS5_IJNS5_IJNSA_ILi8EEESB_SP_EEEiEEENS5_IJNS5_IJNSA_ILi16EEESB_NSA_ILi4EEEEEEiEEEiEEENS5_IJNS5_IJNS5_IJSG_SS_NSA_ILi2048EEEEEENSA_ILi16384EEEEEENS5_IJNS5_IJSC_NSA_ILi1024EEENSA_ILi32EEEEEElEEElEEEEEEEESI_NS5_IJlSC_lEEENS4_8TiledMMAINS4_8MMA_AtomIJNS4_33SM100_MMA_F16BF16_2x1SM_SS_SPARSEISI_SI_fLi256ELi128ELNS4_4UMMA5MajorE0ELS1D_0ELNS1C_7ScaleInE0ELS1E_0EEEEEENSJ_INS5_IJSC_SC_SC_EEENS5_IJNSA_ILi0EEES1I_S1I_EEEEENS5_IJNS4_10UnderscoreES1L_S1L_EEEEENS4_18SM100_TMA_2SM_LOADENS4_14ComposedLayoutINS4_7SwizzleILi3ELi4ELi3EEENS4_25smem_sparse_ptr_flag_bitsILi2ELi16EEENSJ_INS5_IJNS5_IJSC_SP_EEENS5_IJSB_NSA_ILi64EEEEEEEEENS5_IJNS5_IJS1I_SG_EEESM_EEEEEEEvNS4_8identityES1O_NS1P_IS1R_NS4_18smem_ptr_flag_bitsILi16EEENSJ_INS5_IJSP_S1V_EEENS5_IJS1V_SC_EEEEEEEvS22_EENS_8epilogue10collective18CollectiveEpilogueINS2A_23Sm100TmaWarpSpecializedILi4ELi2ELi32ELb1ELb0EEEJNS5_IJSG_SG_SG_EEENS5_IJNSJ_ISG_SC_EENSJ_IS12_SC_EEEEEfNS5_IJSC_llEEEfS2J_NS2A_6fusion15FusionCallbacksIS2E_NS2K_17LinearCombinationIffffLNS_15FloatRoundStyleE2EEES2F_S2I_JEEENS4_5SM1004TMEM4LOAD26SM100_TMEM_LOAD_32dp32b32xENS4_13SM90_TMA_LOADENS1P_INS1Q_ILi2ELi5ELi2EEENS23_ILi32EEENSJ_INS5_IJS12_ST_EEENS5_IJSC_S12_EEEEEEENS4_39AutoVectorizingCopyWithAssumedAlignmentILi128EEENS4_14SM90_TMA_STOREES30_S32_S32_EEEvvEEEEvNT_6ParamsE:
	.zero		3456


//--------------------- SYMBOLS --------------------------

	.type		.nv.reservedSmem.offset0,@object
	.size		.nv.reservedSmem.offset0,0x4
	.type		.nv.reservedSmem.cap,@object
	.size		.nv.reservedSmem.cap,0x4
	.type		__assertfail,@function
